def attn_fwd(
    Q,
    K,
    V,
    Out,
    Lse,
    sm_scale,
    stride_qz,
    stride_qh,
    stride_qm,
    stride_qk,
    stride_kz,
    stride_kh,
    stride_kn,
    stride_kk,
    stride_vz,
    stride_vh,
    stride_vn,
    stride_vk,
    stride_oz,
    stride_oh,
    stride_om,
    stride_ok,
    seqlen_q,
    seqlen_k,
    BLOCK_M: tl.constexpr,
    BLOCK_N: tl.constexpr,
    HEAD_DIM: tl.constexpr,
    CAUSAL: tl.constexpr,
):
    start_m = tl.program_id(0)
    off_hz = tl.program_id(1)
    q_off = off_hz * stride_qh
    k_off = off_hz * stride_kh
    v_off = off_hz * stride_vh
    offs_m = start_m * BLOCK_M + tl.arange(0, BLOCK_M)
    offs_d = tl.arange(0, HEAD_DIM)
    offs_n = tl.arange(0, BLOCK_N)
    q_ptrs = Q + q_off + offs_m[:, None] * stride_qm + offs_d[None, :] * stride_qk
    k_ptrs = K + k_off + offs_d[:, None] * stride_kk + offs_n[None, :] * stride_kn
    v_ptrs = V + v_off + offs_n[:, None] * stride_vn + offs_d[None, :] * stride_vk
    m_i = tl.full([BLOCK_M], float("-inf"), dtype=tl.float32)
    l_i = tl.zeros([BLOCK_M], dtype=tl.float32) + 1.0
    acc = tl.zeros([BLOCK_M, HEAD_DIM], dtype=tl.float32)
    q = tl.load(q_ptrs)
    acc, l_i, m_i = _attn_fwd_inner(
        acc,
        l_i,
        m_i,
        q,
        k_ptrs,
        v_ptrs,
        sm_scale,
        stride_kn,
        stride_vn,
        start_m,
        seqlen_k,
        BLOCK_M,
        BLOCK_N,
        HEAD_DIM,
        CAUSAL,
    )
    acc = acc / l_i[:, None]
    lse = m_i + tl.math.log2(l_i) / 1.4426950408889634
    o_ptrs = (
        Out
        + off_hz * stride_oh
        + offs_m[:, None] * stride_om
        + offs_d[None, :] * stride_ok
    )
    tl.store(o_ptrs, acc.to(Out.dtype.element_ty))
    tl.store(Lse + off_hz * seqlen_q + offs_m, lse)

# config = {"BLOCK_M": 32, "BLOCK_N": 64, "HEAD_DIM": 128, "arch": "sm_90", "causal": false, "dtype": "fp16", "num_stages": 2, "num_warps": 8}
# arch = sm_90


// ===== COMPILED SASS (sm_90a) =====

	.target	sm_90a

	.elftype	@"ET_EXEC"


//--------------------- .note.nv.tkinfo           --------------------------
	.section	.note.nv.tkinfo,"",@"SHT_NOTE"
	.sectionflags	@"SHF_NOTE_NV_TKINFO"
	.tkinfo
        /*0018*/ 	.word	0x00000002
        /*0030*/ 	.string	""
        /*0030*/ 	.string	"ptxas"
        /*0030*/ 	.string	"Cuda compilation tools, release 13.0, V13.0.88"
        /*0030*/ 	.string	"Build cuda_13.0.r13.0/compiler.36424714_0"
        /*0030*/ 	.string	"-v  -suppress-debug-info  -lineinfo  -arch sm_90a "



//--------------------- .note.nv.cuinfo           --------------------------
	.section	.note.nv.cuinfo,"",@"SHT_NOTE"
	.sectionflags	@"SHF_NOTE_NV_CUINFO"
        /*0018*/ 	.short	0x0002
        /*001a*/ 	.short	0x005a
        /*001c*/ 	.short	0x0082
	.zero		2


//--------------------- .nv.info                  --------------------------
	.section	.nv.info,"",@"SHT_CUDA_INFO"
	.align	4


	//----- nvinfo : EIATTR_REGCOUNT
	.align		4
        /*0000*/ 	.byte	0x04, 0x2f
        /*0002*/ 	.short	(.L_2 - .L_1)
	.align		4
.L_1:
        /*0004*/ 	.word	index@(attn_fwd)
        /*0008*/ 	.word	0x000000ee


	//----- nvinfo : EIATTR_FRAME_SIZE
	.align		4
.L_2:
        /*000c*/ 	.byte	0x04, 0x11
        /*000e*/ 	.short	(.L_4 - .L_3)
	.align		4
.L_3:
        /*0010*/ 	.word	index@(attn_fwd)
        /*0014*/ 	.word	0x00000000


	//----- nvinfo : EIATTR_MIN_STACK_SIZE
	.align		4
.L_4:
        /*0018*/ 	.byte	0x04, 0x12
        /*001a*/ 	.short	(.L_6 - .L_5)
	.align		4
.L_5:
        /*001c*/ 	.word	index@(attn_fwd)
        /*0020*/ 	.word	0x00000000
.L_6:


//--------------------- .nv.compat                --------------------------
	.section	.nv.compat,"",@"SHT_CUDA_COMPAT_INFO"
	.align	4
        /*0000*/ 	.byte	0x02, 0x09, 0x01, 0x00, 0x02, 0x02, 0x01, 0x00, 0x02, 0x05, 0x05, 0x00, 0x03, 0x07, 0x01, 0x01
        /*0010*/ 	.byte	0x02, 0x03, 0x00, 0x00, 0x02, 0x06, 0x01, 0x00, 0x04, 0x0b, 0x08, 0x00, 0x00, 0x00, 0x00, 0x00
        /*0020*/ 	.byte	0x00, 0x00, 0x00, 0x00


//--------------------- .nv.info.attn_fwd         --------------------------
	.section	.nv.info.attn_fwd,"",@"SHT_CUDA_INFO"
	.sectionflags	@""
	.align	4


	//----- nvinfo : EIATTR_CUDA_API_VERSION
	.align		4
        /*0000*/ 	.byte	0x04, 0x37
        /*0002*/ 	.short	(.L_8 - .L_7)
.L_7:
        /*0004*/ 	.word	0x00000082


	//----- nvinfo : EIATTR_KPARAM_INFO
	.align		4
.L_8:
        /*0008*/ 	.byte	0x04, 0x17
        /*000a*/ 	.short	(.L_10 - .L_9)
.L_9:
        /*000c*/ 	.word	0x00000000
        /*0010*/ 	.short	0x0019
        /*0012*/ 	.short	0x0080
        /*0014*/ 	.byte	0x00, 0xf4, 0x21, 0x00


	//----- nvinfo : EIATTR_KPARAM_INFO
	.align		4
.L_10:
        /*0018*/ 	.byte	0x04, 0x17
        /*001a*/ 	.short	(.L_12 - .L_11)
.L_11:
        /*001c*/ 	.word	0x00000000
        /*0020*/ 	.short	0x0018
        /*0022*/ 	.short	0x0078
        /*0024*/ 	.byte	0x00, 0xf4, 0x21, 0x00


	//----- nvinfo : EIATTR_KPARAM_INFO
	.align		4
.L_12:
        /*0028*/ 	.byte	0x04, 0x17
        /*002a*/ 	.short	(.L_14 - .L_13)
.L_13:
        /*002c*/ 	.word	0x00000000
        /*0030*/ 	.short	0x0017
        /*0032*/ 	.short	0x0070
        /*0034*/ 	.byte	0x00, 0xf0, 0x11, 0x00


	//----- nvinfo : EIATTR_KPARAM_INFO
	.align		4
.L_14:
        /*0038*/ 	.byte	0x04, 0x17
        /*003a*/ 	.short	(.L_16 - .L_15)
.L_15:
        /*003c*/ 	.word	0x00000000
        /*0040*/ 	.short	0x0016
        /*0042*/ 	.short	0x006c
        /*0044*/ 	.byte	0x00, 0xf0, 0x11, 0x00


	//----- nvinfo : EIATTR_KPARAM_INFO
	.align		4
.L_16:
        /*0048*/ 	.byte	0x04, 0x17
        /*004a*/ 	.short	(.L_18 - .L_17)
.L_17:
        /*004c*/ 	.word	0x00000000
        /*0050*/ 	.short	0x0015
        /*0052*/ 	.short	0x0068
        /*0054*/ 	.byte	0x00, 0xf0, 0x11, 0x00


	//----- nvinfo : EIATTR_KPARAM_INFO
	.align		4
.L_18:
        /*0058*/ 	.byte	0x04, 0x17
        /*005a*/ 	.short	(.L_20 - .L_19)
.L_19:
        /*005c*/ 	.word	0x00000000
        /*0060*/ 	.short	0x0014
        /*0062*/ 	.short	0x0064
        /*0064*/ 	.byte	0x00, 0xf0, 0x11, 0x00


	//----- nvinfo : EIATTR_KPARAM_INFO
	.align		4
.L_20:
        /*0068*/ 	.byte	0x04, 0x17
        /*006a*/ 	.short	(.L_22 - .L_21)
.L_21:
        /*006c*/ 	.word	0x00000000
        /*0070*/ 	.short	0x0013
        /*0072*/ 	.short	0x0060
        /*0074*/ 	.byte	0x00, 0xf0, 0x11, 0x00


	//----- nvinfo : EIATTR_KPARAM_INFO
	.align		4
.L_22:
        /*0078*/ 	.byte	0x04, 0x17
        /*007a*/ 	.short	(.L_24 - .L_23)
.L_23:
        /*007c*/ 	.word	0x00000000
        /*0080*/ 	.short	0x0012
        /*0082*/ 	.short	0x005c
        /*0084*/ 	.byte	0x00, 0xf0, 0x11, 0x00


	//----- nvinfo : EIATTR_KPARAM_INFO
	.align		4
.L_24:
        /*0088*/ 	.byte	0x04, 0x17
        /*008a*/ 	.short	(.L_26 - .L_25)
.L_25:
        /*008c*/ 	.word	0x00000000
        /*0090*/ 	.short	0x0011
        /*0092*/ 	.short	0x0058
        /*0094*/ 	.byte	0x00, 0xf0, 0x11, 0x00


	//----- nvinfo : EIATTR_KPARAM_INFO
	.align		4
.L_26:
        /*0098*/ 	.byte	0x04, 0x17
        /*009a*/ 	.short	(.L_28 - .L_27)
.L_27:
        /*009c*/ 	.word	0x00000000
        /*00a0*/ 	.short	0x0010
        /*00a2*/ 	.short	0x0054
        /*00a4*/ 	.byte	0x00, 0xf0, 0x11, 0x00


	//----- nvinfo : EIATTR_KPARAM_INFO
	.align		4
.L_28:
        /*00a8*/ 	.byte	0x04, 0x17
        /*00aa*/ 	.short	(.L_30 - .L_29)
.L_29:
        /*00ac*/ 	.word	0x00000000
        /*00b0*/ 	.short	0x000f
        /*00b2*/ 	.short	0x0050
        /*00b4*/ 	.byte	0x00, 0xf0, 0x11, 0x00


	//----- nvinfo : EIATTR_KPARAM_INFO
	.align		4
.L_30:
        /*00b8*/ 	.byte	0x04, 0x17
        /*00ba*/ 	.short	(.L_32 - .L_31)
.L_31:
        /*00bc*/ 	.word	0x00000000
        /*00c0*/ 	.short	0x000e
        /*00c2*/ 	.short	0x004c
        /*00c4*/ 	.byte	0x00, 0xf0, 0x11, 0x00


	//----- nvinfo : EIATTR_KPARAM_INFO
	.align		4
.L_32:
        /*00c8*/ 	.byte	0x04, 0x17
        /*00ca*/ 	.short	(.L_34 - .L_33)
.L_33:
        /*00cc*/ 	.word	0x00000000
        /*00d0*/ 	.short	0x000d
        /*00d2*/ 	.short	0x0048
        /*00d4*/ 	.byte	0x00, 0xf0, 0x11, 0x00


	//----- nvinfo : EIATTR_KPARAM_INFO
	.align		4
.L_34:
        /*00d8*/ 	.byte	0x04, 0x17
        /*00da*/ 	.short	(.L_36 - .L_35)
.L_35:
        /*00dc*/ 	.word	0x00000000
        /*00e0*/ 	.short	0x000c
        /*00e2*/ 	.short	0x0044
        /*00e4*/ 	.byte	0x00, 0xf0, 0x11, 0x00


	//----- nvinfo : EIATTR_KPARAM_INFO
	.align		4
.L_36:
        /*00e8*/ 	.byte	0x04, 0x17
        /*00ea*/ 	.short	(.L_38 - .L_37)
.L_37:
        /*00ec*/ 	.word	0x00000000
        /*00f0*/ 	.short	0x000b
        /*00f2*/ 	.short	0x0040
        /*00f4*/ 	.byte	0x00, 0xf0, 0x11, 0x00


	//----- nvinfo : EIATTR_KPARAM_INFO
	.align		4
.L_38:
        /*00f8*/ 	.byte	0x04, 0x17
        /*00fa*/ 	.short	(.L_40 - .L_39)
.L_39:
        /*00fc*/ 	.word	0x00000000
        /*0100*/ 	.short	0x000a
        /*0102*/ 	.short	0x003c
        /*0104*/ 	.byte	0x00, 0xf0, 0x11, 0x00


	//----- nvinfo : EIATTR_KPARAM_INFO
	.align		4
.L_40:
        /*0108*/ 	.byte	0x04, 0x17
        /*010a*/ 	.short	(.L_42 - .L_41)
.L_41:
        /*010c*/ 	.word	0x00000000
        /*0110*/ 	.short	0x0009
        /*0112*/ 	.short	0x0038
        /*0114*/ 	.byte	0x00, 0xf0, 0x11, 0x00


	//----- nvinfo : EIATTR_KPARAM_INFO
	.align		4
.L_42:
        /*0118*/ 	.byte	0x04, 0x17
        /*011a*/ 	.short	(.L_44 - .L_43)
.L_43:
        /*011c*/ 	.word	0x00000000
        /*0120*/ 	.short	0x0008
        /*0122*/ 	.short	0x0034
        /*0124*/ 	.byte	0x00, 0xf0, 0x11, 0x00


	//----- nvinfo : EIATTR_KPARAM_INFO
	.align		4
.L_44:
        /*0128*/ 	.byte	0x04, 0x17
        /*012a*/ 	.short	(.L_46 - .L_45)
.L_45:
        /*012c*/ 	.word	0x00000000
        /*0130*/ 	.short	0x0007
        /*0132*/ 	.short	0x0030
        /*0134*/ 	.byte	0x00, 0xf0, 0x11, 0x00


	//----- nvinfo : EIATTR_KPARAM_INFO
	.align		4
.L_46:
        /*0138*/ 	.byte	0x04, 0x17
        /*013a*/ 	.short	(.L_48 - .L_47)
.L_47:
        /*013c*/ 	.word	0x00000000
        /*0140*/ 	.short	0x0006
        /*0142*/ 	.short	0x002c
        /*0144*/ 	.byte	0x00, 0xf0, 0x11, 0x00


	//----- nvinfo : EIATTR_KPARAM_INFO
	.align		4
.L_48:
        /*0148*/ 	.byte	0x04, 0x17
        /*014a*/ 	.short	(.L_50 - .L_49)
.L_49:
        /*014c*/ 	.word	0x00000000
        /*0150*/ 	.short	0x0005
        /*0152*/ 	.short	0x0028
        /*0154*/ 	.byte	0x00, 0xf0, 0x11, 0x00


	//----- nvinfo : EIATTR_KPARAM_INFO
	.align		4
.L_50:
        /*0158*/ 	.byte	0x04, 0x17
        /*015a*/ 	.short	(.L_52 - .L_51)
.L_51:
        /*015c*/ 	.word	0x00000000
        /*0160*/ 	.short	0x0004
        /*0162*/ 	.short	0x0020
        /*0164*/ 	.byte	0x00, 0xf4, 0x21, 0x00


	//----- nvinfo : EIATTR_KPARAM_INFO
	.align		4
.L_52:
        /*0168*/ 	.byte	0x04, 0x17
        /*016a*/ 	.short	(.L_54 - .L_53)
.L_53:
        /*016c*/ 	.word	0x00000000
        /*0170*/ 	.short	0x0003
        /*0172*/ 	.short	0x0018
        /*0174*/ 	.byte	0x00, 0xf4, 0x21, 0x00


	//----- nvinfo : EIATTR_KPARAM_INFO
	.align		4
.L_54:
        /*0178*/ 	.byte	0x04, 0x17
        /*017a*/ 	.short	(.L_56 - .L_55)
.L_55:
        /*017c*/ 	.word	0x00000000
        /*0180*/ 	.short	0x0002
        /*0182*/ 	.short	0x0010
        /*0184*/ 	.byte	0x00, 0xf4, 0x21, 0x00


	//----- nvinfo : EIATTR_KPARAM_INFO
	.align		4
.L_56:
        /*0188*/ 	.byte	0x04, 0x17
        /*018a*/ 	.short	(.L_58 - .L_57)
.L_57:
        /*018c*/ 	.word	0x00000000
        /*0190*/ 	.short	0x0001
        /*0192*/ 	.short	0x0008
        /*0194*/ 	.byte	0x00, 0xf4, 0x21, 0x00


	//----- nvinfo : EIATTR_KPARAM_INFO
	.align		4
.L_58:
        /*0198*/ 	.byte	0x04, 0x17
        /*019a*/ 	.short	(.L_60 - .L_59)
.L_59:
        /*019c*/ 	.word	0x00000000
        /*01a0*/ 	.short	0x0000
        /*01a2*/ 	.short	0x0000
        /*01a4*/ 	.byte	0x00, 0xf4, 0x21, 0x00


	//----- nvinfo : EIATTR_SPARSE_MMA_MASK
	.align		4
.L_60:
        /*01a8*/ 	.byte	0x03, 0x50
        /*01aa*/ 	.short	0x0000


	//----- nvinfo : EIATTR_MAXREG_COUNT
	.align		4
        /*01ac*/ 	.byte	0x03, 0x1b
        /*01ae*/ 	.short	0x00ff


	//----- nvinfo : EIATTR_NUM_BARRIERS
	.align		4
        /*01b0*/ 	.byte	0x02, 0x4c
        /*01b2*/ 	.byte	0x01
	.zero		1


	//----- nvinfo : EIATTR_MERCURY_ISA_VERSION
	.align		4
        /*01b4*/ 	.byte	0x03, 0x5f
        /*01b6*/ 	.short	0x0101


	//----- nvinfo : EIATTR_COOP_GROUP_MASK_REGIDS
	.align		4
        /*01b8*/ 	.byte	0x04, 0x29
        /*01ba*/ 	.short	(.L_62 - .L_61)


	//   ....[0]....
.L_61:
        /*01bc*/ 	.word	0xffffffff


	//   ....[1]....
        /*01c0*/ 	.word	0xffffffff


	//   ....[2]....
        /*01c4*/ 	.word	0xffffffff


	//   ....[3]....
        /*01c8*/ 	.word	0xffffffff


	//   ....[4]....
        /*01cc*/ 	.word	0xffffffff


	//   ....[5]....
        /*01d0*/ 	.word	0xffffffff


	//   ....[6]....
        /*01d4*/ 	.word	0xffffffff


	//   ....[7]....
        /*01d8*/ 	.word	0xffffffff


	//   ....[8]....
        /*01dc*/ 	.word	0xffffffff


	//   ....[9]....
        /*01e0*/ 	.word	0xffffffff


	//   ....[10]....
        /*01e4*/ 	.word	0xffffffff


	//   ....[11]....
        /*01e8*/ 	.word	0xffffffff


	//   ....[12]....
        /*01ec*/ 	.word	0xffffffff


	//   ....[13]....
        /*01f0*/ 	.word	0xffffffff


	//   ....[14]....
        /*01f4*/ 	.word	0xffffffff


	//   ....[15]....
        /*01f8*/ 	.word	0xffffffff


	//   ....[16]....
        /*01fc*/ 	.word	0xffffffff


	//   ....[17]....
        /*0200*/ 	.word	0xffffffff


	//   ....[18]....
        /*0204*/ 	.word	0xffffffff


	//   ....[19]....
        /*0208*/ 	.word	0xffffffff


	//   ....[20]....
        /*020c*/ 	.word	0xffffffff


	//   ....[21]....
        /*0210*/ 	.word	0xffffffff


	//----- nvinfo : EIATTR_COOP_GROUP_INSTR_OFFSETS
	.align		4
.L_62:
        /*0214*/ 	.byte	0x04, 0x28
        /*0216*/ 	.short	(.L_64 - .L_63)


	//   ....[0]....
.L_63:
        /*0218*/ 	.word	0x000023e0


	//   ....[1]....
        /*021c*/ 	.word	0x000023f0


	//   ....[2]....
        /*0220*/ 	.word	0x00002400


	//   ....[3]....
        /*0224*/ 	.word	0x00002410


	//   ....[4]....
        /*0228*/ 	.word	0x00002460


	//   ....[5]....
        /*022c*/ 	.word	0x00002470


	//   ....[6]....
        /*0230*/ 	.word	0x00002480


	//   ....[7]....
        /*0234*/ 	.word	0x00002490


	//   ....[8]....
        /*0238*/ 	.word	0x000025c0


	//   ....[9]....
        /*023c*/ 	.word	0x000025e0


	//   ....[10]....
        /*0240*/ 	.word	0x00002600


	//   ....[11]....
        /*0244*/ 	.word	0x00002870


	//   ....[12]....
        /*0248*/ 	.word	0x00002880


	//   ....[13]....
        /*024c*/ 	.word	0x000028a0


	//   ....[14]....
        /*0250*/ 	.word	0x000028b0


	//   ....[15]....
        /*0254*/ 	.word	0x000028e0


	//   ....[16]....
        /*0258*/ 	.word	0x00002910


	//   ....[17]....
        /*025c*/ 	.word	0x00002920


	//   ....[18]....
        /*0260*/ 	.word	0x00002930


	//   ....[19]....
        /*0264*/ 	.word	0x000029f0


	//   ....[20]....
        /*0268*/ 	.word	0x00002a10


	//   ....[21]....
        /*026c*/ 	.word	0x00002a30


	//----- nvinfo : EIATTR_EXIT_INSTR_OFFSETS
	.align		4
.L_64:
        /*0270*/ 	.byte	0x04, 0x1c
        /*0272*/ 	.short	(.L_66 - .L_65)


	//   ....[0]....
.L_65:
        /*0274*/ 	.word	0x00004a40


	//   ....[1]....
        /*0278*/ 	.word	0x00004a70


	//----- nvinfo : EIATTR_REQNTID
	.align		4
.L_66:
        /*027c*/ 	.byte	0x04, 0x10
        /*027e*/ 	.short	(.L_68 - .L_67)
.L_67:
        /*0280*/ 	.word	0x00000100
        /*0284*/ 	.word	0x00000001
        /*0288*/ 	.word	0x00000001


	//----- nvinfo : EIATTR_CBANK_PARAM_SIZE
	.align		4
.L_68:
        /*028c*/ 	.byte	0x03, 0x19
        /*028e*/ 	.short	0x0088


	//----- nvinfo : EIATTR_PARAM_CBANK
	.align		4
        /*0290*/ 	.byte	0x04, 0x0a
        /*0292*/ 	.short	(.L_70 - .L_69)
	.align		4
.L_69:
        /*0294*/ 	.word	index@(.nv.constant0.attn_fwd)
        /*0298*/ 	.short	0x0210
        /*029a*/ 	.short	0x0088


	//----- nvinfo : EIATTR_SW_WAR
	.align		4
.L_70:
        /*029c*/ 	.byte	0x04, 0x36
        /*029e*/ 	.short	(.L_72 - .L_71)
.L_71:
        /*02a0*/ 	.word	0x00000008
.L_72:


//--------------------- .nv.callgraph             --------------------------
	.section	.nv.callgraph,"",@"SHT_CUDA_CALLGRAPH"
	.align	4
	.sectionentsize	8
	.align		4
        /*0000*/ 	.word	0x00000000
	.align		4
        /*0004*/ 	.word	0xffffffff
	.align		4
        /*0008*/ 	.word	0x00000000
	.align		4
        /*000c*/ 	.word	0xfffffffe
	.align		4
        /*0010*/ 	.word	0x00000000
	.align		4
        /*0014*/ 	.word	0xfffffffd
	.align		4
        /*0018*/ 	.word	0x00000000
	.align		4
        /*001c*/ 	.word	0xfffffffc


//--------------------- .nv.constant4             --------------------------
	.section	.nv.constant4,"a",@progbits
	.align	8
	.align		8
.nv.constant4:
        /*0000*/ 	.dword	_$_str


//--------------------- .text.attn_fwd            --------------------------
	.section	.text.attn_fwd,"ax",@progbits
	.align	128
        .global         attn_fwd
        .type           attn_fwd,@function
        .size           attn_fwd,(.L_x_3 - attn_fwd)
        .other          attn_fwd,@"STO_CUDA_ENTRY STV_DEFAULT"
attn_fwd:
.text.attn_fwd:
[----:B------:R-:W-:Y:S01]  /*0000*/  LDC R1, c[0x0][0x28] ;  /* 0x00000a00ff017b82 */ /* 0x000fe20000000800 */
[----:B------:R-:W0:Y:S07]  /*0010*/  S2R R0, SR_TID.X ;  /* 0x0000000000007919 */ /* 0x000e2e0000002100 */
[----:B------:R-:W1:Y:S01]  /*0020*/  S2UR UR7, SR_CTAID.Y ;  /* 0x00000000000779c3 */ /* 0x000e620000002600 */
[----:B------:R-:W-:Y:S01]  /*0030*/  ULDC.64 UR4, c[0x0][0x240] ;  /* 0x0000900000047ab9 */ /* 0x000fe20000000a00 */
[----:B------:R-:W-:Y:S01]  /*0040*/  ULDC.64 UR10, c[0x0][0x208] ;  /* 0x00008200000a7ab9 */ /* 0x000fe20000000a00 */
[----:B------:R-:W2:Y:S05]  /*0050*/  S2R R3, SR_CTAID.X ;  /* 0x0000000000037919 */ /* 0x000eaa0000002500 */
[----:B------:R-:W3:Y:S08]  /*0060*/  LDC R32, c[0x0][0x248] ;  /* 0x00009200ff207b82 */ /* 0x000ef00000000800 */
[----:B------:R-:W4:Y:S01]  /*0070*/  LDC.64 R28, c[0x0][0x210] ;  /* 0x00008400ff1c7b82 */ /* 0x000f220000000a00 */
[----:B-1----:R-:W-:-:S04]  /*0080*/  UIMAD UR4, UR7, UR4, URZ ;  /* 0x00000004070472a4 */ /* 0x002fc8000f8e023f */
[----:B------:R-:W-:Y:S01]  /*0090*/  USHF.L.U32 UR6, UR4, 0x1, URZ ;  /* 0x0000000104067899 */ /* 0x000fe2000800063f */
[----:B0-----:R-:W-:Y:S02]  /*00a0*/  LOP3.LUT R16, R0, 0x1f, RZ, 0xc0, !PT ;  /* 0x0000001f00107812 */ /* 0x001fe400078ec0ff */
[----:B------:R-:W-:-:S03]  /*00b0*/  SHF.R.U32.HI R4, RZ, 0x5, R0 ;  /* 0x00000005ff047819 */ /* 0x000fc60000011600 */
[----:B--2---:R-:W-:Y:S01]  /*00c0*/  IMAD R2, R3, 0x20, R16 ;  /* 0x0000002003027824 */ /* 0x004fe200078e0210 */
[----:B------:R-:W-:-:S03]  /*00d0*/  SGXT.U32 R4, R4, 0x3 ;  /* 0x000000030404781a */ /* 0x000fc60000000000 */
[----:B------:R-:W-:Y:S01]  /*00e0*/  IMAD R3, R2, UR5, RZ ;  /* 0x0000000502037c24 */ /* 0x000fe2000f8e02ff */
[----:B------:R-:W-:Y:S01]  /*00f0*/  UIMAD.WIDE UR4, UR4, 0x2, URZ ;  /* 0x00000002040478a5 */ /* 0x000fe2000f8e023f */
[----:B---3--:R-:W-:Y:S02]  /*0100*/  IMAD R7, R4, R32, RZ ;  /* 0x0000002004077224 */ /* 0x008fe400078e02ff */
[C---:B------:R-:W-:Y:S02]  /*0110*/  IMAD.SHL.U32 R5, R3.reuse, 0x2, RZ ;  /* 0x0000000203057824 */ /* 0x040fe400078e00ff */
[----:B------:R-:W-:-:S03]  /*0120*/  IMAD.HI R4, R3, 0x2, RZ ;  /* 0x0000000203047827 */ /* 0x000fc600078e02ff */
[----:B----4-:R-:W-:Y:S01]  /*0130*/  IADD3 R28, P0, P1, R5, UR6, R28 ;  /* 0x00000006051c7c10 */ /* 0x010fe2000f91e01c */
[----:B------:R-:W-:-:S03]  /*0140*/  IMAD R3, R32, 0x8, R7 ;  /* 0x0000000820037824 */ /* 0x000fc600078e0207 */
[----:B------:R-:W-:Y:S01]  /*0150*/  IADD3.X R30, R4, UR5, R29, P0, P1 ;  /* 0x00000005041e7c10 */ /* 0x000fe200087e241d */
[C---:B------:R-:W-:Y:S01]  /*0160*/  IMAD R9, R32.reuse, 0x8, R3 ;  /* 0x0000000820097824 */ /* 0x040fe200078e0203 */
[-C--:B------:R-:W-:Y:S02]  /*0170*/  LEA R4, P0, R7, R28.reuse, 0x1 ;  /* 0x0000001c07047211 */ /* 0x080fe400078008ff */
[----:B------:R-:W-:Y:S02]  /*0180*/  LEA R6, P1, R3, R28, 0x1 ;  /* 0x0000001c03067211 */ /* 0x000fe400078208ff */
[----:B------:R-:W-:Y:S02]  /*0190*/  LEA.HI.X.SX32 R5, R7, R30, 0x1, P0 ;  /* 0x0000001e07057211 */ /* 0x000fe400000f0eff */
[C---:B------:R-:W-:Y:S02]  /*01a0*/  LEA R11, R32.reuse, R9, 0x3 ;  /* 0x00000009200b7211 */ /* 0x040fe400078e18ff */
[----:B------:R-:W-:Y:S01]  /*01b0*/  LEA R8, P0, R9, R28, 0x1 ;  /* 0x0000001c09087211 */ /* 0x000fe200078008ff */
[----:B------:R0:W2:Y:S01]  /*01c0*/  LDG.E.U16 R18, desc[UR10][R4.64] ;  /* 0x0000000a04127981 */ /* 0x0000a2000c1e1500 */
[-C--:B------:R-:W-:Y:S01]  /*01d0*/  LEA.HI.X.SX32 R7, R3, R30.reuse, 0x1, P1 ;  /* 0x0000001e03077211 */ /* 0x080fe200008f0eff */
[----:B------:R-:W-:Y:S01]  /*01e0*/  IMAD R3, R32, 0x8, R11 ;  /* 0x0000000820037824 */ /* 0x000fe200078e020b */
[----:B------:R-:W-:-:S02]  /*01f0*/  LEA.HI.X.SX32 R9, R9, R30, 0x1, P0 ;  /* 0x0000001e09097211 */ /* 0x000fc400000f0eff */
[C---:B------:R-:W-:Y:S01]  /*0200*/  LEA R10, P0, R11.reuse, R28, 0x1 ;  /* 0x0000001c0b0a7211 */ /* 0x040fe200078008ff */
[C---:B------:R-:W-:Y:S01]  /*0210*/  IMAD R15, R32.reuse, 0x8, R3 ;  /* 0x00000008200f7824 */ /* 0x040fe200078e0203 */
[----:B------:R1:W3:Y:S02]  /*0220*/  LDG.E.U16 R19, desc[UR10][R6.64] ;  /* 0x0000000a06137981 */ /* 0x0002e4000c1e1500 */
[----:B------:R-:W-:Y:S02]  /*0230*/  LEA.HI.X.SX32 R11, R11, R30, 0x1, P0 ;  /* 0x0000001e0b0b7211 */ /* 0x000fe400000f0eff */
[C---:B------:R-:W-:Y:S01]  /*0240*/  LEA R12, P0, R3.reuse, R28, 0x1 ;  /* 0x0000001c030c7211 */ /* 0x040fe200078008ff */
[----:B------:R4:W5:Y:S03]  /*0250*/  LDG.E.U16 R20, desc[UR10][R8.64] ;  /* 0x0000000a08147981 */ /* 0x000966000c1e1500 */
[----:B------:R-:W-:Y:S01]  /*0260*/  LEA.HI.X.SX32 R13, R3, R30, 0x1, P0 ;  /* 0x0000001e030d7211 */ /* 0x000fe200000f0eff */
[C---:B------:R-:W-:Y:S01]  /*0270*/  IMAD R3, R32.reuse, 0x8, R15 ;  /* 0x0000000820037824 */ /* 0x040fe200078e020f */
[-C--:B0-----:R-:W-:Y:S01]  /*0280*/  LEA R4, P0, R15, R28.reuse, 0x1 ;  /* 0x0000001c0f047211 */ /* 0x081fe200078008ff */
[----:B------:R0:W5:Y:S02]  /*0290*/  LDG.E.U16 R21, desc[UR10][R10.64] ;  /* 0x0000000a0a157981 */ /* 0x000164000c1e1500 */
[----:B------:R-:W-:Y:S01]  /*02a0*/  IMAD R17, R32, 0x8, R3 ;  /* 0x0000000820117824 */ /* 0x000fe200078e0203 */
[----:B------:R-:W-:Y:S01]  /*02b0*/  LEA R14, P1, R3, R28, 0x1 ;  /* 0x0000001c030e7211 */ /* 0x000fe200078208ff */
[----:B------:R0:W5:Y:S01]  /*02c0*/  LDG.E.U16 R22, desc[UR10][R12.64] ;  /* 0x0000000a0c167981 */ /* 0x000162000c1e1500 */
[----:B------:R-:W-:-:S02]  /*02d0*/  LEA.HI.X.SX32 R5, R15, R30, 0x1, P0 ;  /* 0x0000001e0f057211 */ /* 0x000fc400000f0eff */
[----:B------:R-:W-:Y:S02]  /*02e0*/  LEA.HI.X.SX32 R15, R3, R30, 0x1, P1 ;  /* 0x0000001e030f7211 */ /* 0x000fe400008f0eff */
[C---:B-1----:R-:W-:Y:S01]  /*02f0*/  LEA R6, P0, R17.reuse, R28, 0x1 ;  /* 0x0000001c11067211 */ /* 0x042fe200078008ff */
[----:B------:R1:W5:Y:S01]  /*0300*/  LDG.E.U16 R23, desc[UR10][R4.64] ;  /* 0x0000000a04177981 */ /* 0x000362000c1e1500 */
[C---:B------:R-:W-:Y:S02]  /*0310*/  LEA R3, R32.reuse, R17, 0x3 ;  /* 0x0000001120037211 */ /* 0x040fe400078e18ff */
[----:B------:R-:W-:Y:S01]  /*0320*/  LEA.HI.X.SX32 R7, R17, R30, 0x1, P0 ;  /* 0x0000001e11077211 */ /* 0x000fe200000f0eff */
[----:B------:R1:W5:Y:S01]  /*0330*/  LDG.E.U16 R24, desc[UR10][R14.64] ;  /* 0x0000000a0e187981 */ /* 0x000362000c1e1500 */
[C---:B----4-:R-:W-:Y:S01]  /*0340*/  LEA R8, P0, R3.reuse, R28, 0x1 ;  /* 0x0000001c03087211 */ /* 0x050fe200078008ff */
[C---:B0-----:R-:W-:Y:S02]  /*0350*/  IMAD R11, R32.reuse, 0x8, R3 ;  /* 0x00000008200b7824 */ /* 0x041fe400078e0203 */
[----:B------:R0:W4:Y:S01]  /*0360*/  LDG.E.U16 R25, desc[UR10][R6.64] ;  /* 0x0000000a06197981 */ /* 0x000122000c1e1500 */
[----:B------:R-:W-:Y:S01]  /*0370*/  LEA.HI.X.SX32 R9, R3, R30, 0x1, P0 ;  /* 0x0000001e03097211 */ /* 0x000fe200000f0eff */
[----:B------:R-:W-:Y:S01]  /*0380*/  IMAD R3, R32, 0x8, R11 ;  /* 0x0000000820037824 */ /* 0x000fe200078e020b */
[----:B------:R-:W-:-:S03]  /*0390*/  LEA R10, P0, R11, R28, 0x1 ;  /* 0x0000001c0b0a7211 */ /* 0x000fc600078008ff */
[C---:B------:R-:W-:Y:S01]  /*03a0*/  IMAD R17, R32.reuse, 0x8, R3 ;  /* 0x0000000820117824 */ /* 0x040fe200078e0203 */
[----:B------:R-:W-:Y:S01]  /*03b0*/  LEA R12, P1, R3, R28, 0x1 ;  /* 0x0000001c030c7211 */ /* 0x000fe200078208ff */
[----:B------:R0:W4:Y:S01]  /*03c0*/  LDG.E.U16 R26, desc[UR10][R8.64] ;  /* 0x0000000a081a7981 */ /* 0x000122000c1e1500 */
[-C--:B------:R-:W-:Y:S02]  /*03d0*/  LEA.HI.X.SX32 R11, R11, R30.reuse, 0x1, P0 ;  /* 0x0000001e0b0b7211 */ /* 0x080fe400000f0eff */
[----:B------:R-:W-:Y:S01]  /*03e0*/  LEA.HI.X.SX32 R13, R3, R30, 0x1, P1 ;  /* 0x0000001e030d7211 */ /* 0x000fe200008f0eff */
[C---:B------:R-:W-:Y:S01]  /*03f0*/  IMAD R3, R32.reuse, 0x8, R17 ;  /* 0x0000000820037824 */ /* 0x040fe200078e0211 */
[C---:B-1----:R-:W-:Y:S01]  /*0400*/  LEA R4, P0, R17.reuse, R28, 0x1 ;  /* 0x0000001c11047211 */ /* 0x042fe200078008ff */
[----:B------:R1:W4:Y:S03]  /*0410*/  LDG.E.U16 R27, desc[UR10][R10.64] ;  /* 0x0000000a0a1b7981 */ /* 0x000326000c1e1500 */
[----:B------:R-:W-:Y:S01]  /*0420*/  LEA.HI.X.SX32 R5, R17, R30, 0x1, P0 ;  /* 0x0000001e11057211 */ /* 0x000fe200000f0eff */
[----:B------:R1:W4:Y:S01]  /*0430*/  LDG.E.U16 R12, desc[UR10][R12.64] ;  /* 0x0000000a0c0c7981 */ /* 0x000322000c1e1500 */
[----:B------:R-:W-:-:S02]  /*0440*/  LEA R15, R32, R3, 0x3 ;  /* 0x00000003200f7211 */ /* 0x000fc400078e18ff */
[C---:B0-----:R-:W-:Y:S02]  /*0450*/  LEA R6, P0, R3.reuse, R28, 0x1 ;  /* 0x0000001c03067211 */ /* 0x041fe400078008ff */
[----:B------:R0:W4:Y:S01]  /*0460*/  LDG.E.U16 R5, desc[UR10][R4.64] ;  /* 0x0000000a04057981 */ /* 0x000122000c1e1500 */
[C---:B------:R-:W-:Y:S01]  /*0470*/  IMAD R17, R32.reuse, 0x8, R15 ;  /* 0x0000000820117824 */ /* 0x040fe200078e020f */
[----:B------:R-:W-:Y:S02]  /*0480*/  LEA.HI.X.SX32 R7, R3, R30, 0x1, P0 ;  /* 0x0000001e03077211 */ /* 0x000fe400000f0eff */
[-C--:B------:R-:W-:Y:S01]  /*0490*/  LEA R8, P0, R15, R28.reuse, 0x1 ;  /* 0x0000001c0f087211 */ /* 0x080fe200078008ff */
[----:B------:R-:W-:Y:S01]  /*04a0*/  IMAD R3, R32, 0x8, R17 ;  /* 0x0000000820037824 */ /* 0x000fe200078e0211 */
[----:B------:R-:W-:Y:S01]  /*04b0*/  LEA R14, P1, R17, R28, 0x1 ;  /* 0x0000001c110e7211 */ /* 0x000fe200078208ff */
[----:B------:R-:W4:Y:S01]  /*04c0*/  LDG.E.U16 R6, desc[UR10][R6.64] ;  /* 0x0000000a06067981 */ /* 0x000f22000c1e1500 */
[----:B------:R-:W-:Y:S01]  /*04d0*/  LEA.HI.X.SX32 R9, R15, R30, 0x1, P0 ;  /* 0x0000001e0f097211 */ /* 0x000fe200000f0eff */
[----:B------:R-:W0:Y:S01]  /*04e0*/  S2UR UR6, SR_CgaCtaId ;  /* 0x00000000000679c3 */ /* 0x000e220000008800 */
[----:B-1----:R-:W-:-:S02]  /*04f0*/  LEA R10, P0, R3, R28, 0x1 ;  /* 0x0000001c030a7211 */ /* 0x002fc400078008ff */
[-C--:B------:R-:W-:Y:S02]  /*0500*/  LEA.HI.X.SX32 R15, R17, R30.reuse, 0x1, P1 ;  /* 0x0000001e110f7211 */ /* 0x080fe400008f0eff */
[----:B------:R-:W4:Y:S01]  /*0510*/  LDG.E.U16 R9, desc[UR10][R8.64] ;  /* 0x0000000a08097981 */ /* 0x000f22000c1e1500 */
[----:B------:R-:W-:Y:S02]  /*0520*/  LEA.HI.X.SX32 R11, R3, R30, 0x1, P0 ;  /* 0x0000001e030b7211 */ /* 0x000fe400000f0eff */
[----:B------:R-:W1:Y:S01]  /*0530*/  LDC R13, c[0x0][0x280] ;  /* 0x0000a000ff0d7b82 */ /* 0x000e620000000800 */
[----:B------:R-:W4:Y:S04]  /*0540*/  LDG.E.U16 R14, desc[UR10][R14.64] ;  /* 0x0000000a0e0e7981 */ /* 0x000f28000c1e1500 */
[----:B------:R0:W4:Y:S02]  /*0550*/  LDG.E.U16 R10, desc[UR10][R10.64] ;  /* 0x0000000a0a0a7981 */ /* 0x000124000c1e1500 */
[C---:B0-----:R-:W-:Y:S01]  /*0560*/  LOP3.LUT R4, R0.reuse, 0xc0, RZ, 0xc0, !PT ;  /* 0x000000c000047812 */ /* 0x041fe200078ec0ff */
[----:B------:R-:W-:Y:S01]  /*0570*/  UMOV UR4, 0x400 ;  /* 0x0000040000047882 */ /* 0x000fe20000000000 */
[----:B------:R-:W-:-:S02]  /*0580*/  IMAD.SHL.U32 R17, R0, 0x2, RZ ;  /* 0x0000000200117824 */ /* 0x000fc400078e00ff */
[----:B------:R-:W-:Y:S02]  /*0590*/  SHF.R.U32.HI R4, RZ, 0x2, R4 ;  /* 0x00000002ff047819 */ /* 0x000fe40000011604 */
[C---:B------:R-:W-:Y:S01]  /*05a0*/  LOP3.LUT R28, R0.reuse, 0x3f, RZ, 0xc0, !PT ;  /* 0x0000003f001c7812 */ /* 0x040fe200078ec0ff */
[----:B------:R-:W-:Y:S01]  /*05b0*/  ULEA UR6, UR6, UR4, 0x18 ;  /* 0x0000000406067291 */ /* 0x000fe2000f8ec03f */
[----:B------:R-:W-:Y:S02]  /*05c0*/  LOP3.LUT R3, R0, 0x18, RZ, 0xc0, !PT ;  /* 0x0000001800037812 */ /* 0x000fe400078ec0ff */
[----:B------:R-:W-:Y:S02]  /*05d0*/  LOP3.LUT R11, R4, 0x1fe, R17, 0x78, !PT ;  /* 0x000001fe040b7812 */ /* 0x000fe400078e7811 */
[----:B-1----:R-:W-:Y:S01]  /*05e0*/  ISETP.GE.AND P1, PT, R13, 0x1, PT ;  /* 0x000000010d00780c */ /* 0x002fe20003f26270 */
[----:B------:R-:W-:Y:S01]  /*05f0*/  IMAD R8, R3, 0x40, R28 ;  /* 0x0000004003087824 */ /* 0x000fe200078e021c */
[----:B------:R-:W-:-:S04]  /*0600*/  LOP3.LUT R7, R0, 0xc0, RZ, 0xc0, !PT ;  /* 0x000000c000077812 */ /* 0x000fc800078ec0ff */
[----:B------:R-:W-:Y:S02]  /*0610*/  SHF.R.U32.HI R7, RZ, 0x1, R7 ;  /* 0x00000001ff077819 */ /* 0x000fe40000011607 */
[----:B------:R-:W-:Y:S01]  /*0620*/  SHF.L.U32 R4, R8, 0x2, RZ ;  /* 0x0000000208047819 */ /* 0x000fe200000006ff */
[----:B------:R-:W-:Y:S01]  /*0630*/  IMAD.MOV.U32 R135, RZ, RZ, -0x800000 ;  /* 0xff800000ff877424 */ /* 0x000fe200078e00ff */
[----:B------:R-:W-:Y:S01]  /*0640*/  MOV R164, 0xff800000 ;  /* 0xff80000000a47802 */ /* 0x000fe20000000f00 */
[----:B------:R-:W-:Y:S01]  /*0650*/  IMAD.MOV.U32 R161, RZ, RZ, -0x800000 ;  /* 0xff800000ffa17424 */ /* 0x000fe200078e00ff */
[----:B------:R-:W-:Y:S01]  /*0660*/  LOP3.LUT R4, R4, R7, RZ, 0x3c, !PT ;  /* 0x0000000704047212 */ /* 0x000fe200078e3cff */
[----:B------:R-:W-:Y:S01]  /*0670*/  IMAD.MOV.U32 R7, RZ, RZ, 0x3f800000 ;  /* 0x3f800000ff077424 */ /* 0x000fe200078e00ff */
[----:B------:R-:W-:Y:S01]  /*0680*/  CS2R R80, SRZ ;  /* 0x0000000000507805 */ /* 0x000fe2000001ff00 */
[----:B------:R-:W-:Y:S01]  /*0690*/  IMAD.MOV.U32 R160, RZ, RZ, -0x800000 ;  /* 0xff800000ffa07424 */ /* 0x000fe200078e00ff */
[----:B------:R-:W-:Y:S01]  /*06a0*/  CS2R R82, SRZ ;  /* 0x0000000000527805 */ /* 0x000fe2000001ff00 */
[----:B------:R-:W-:Y:S01]  /*06b0*/  IMAD.MOV.U32 R8, RZ, RZ, 0x3f800000 ;  /* 0x3f800000ff087424 */ /* 0x000fe200078e00ff */
[----:B------:R-:W-:-:S02]  /*06c0*/  CS2R R92, SRZ ;  /* 0x00000000005c7805 */ /* 0x000fc4000001ff00 */
[----:B------:R-:W-:Y:S02]  /*06d0*/  CS2R R94, SRZ ;  /* 0x00000000005e7805 */ /* 0x000fe4000001ff00 */
[----:B------:R-:W-:Y:S02]  /*06e0*/  CS2R R84, SRZ ;  /* 0x0000000000547805 */ /* 0x000fe4000001ff00 */
[----:B------:R-:W-:Y:S02]  /*06f0*/  CS2R R86, SRZ ;  /* 0x0000000000567805 */ /* 0x000fe4000001ff00 */
[----:B------:R-:W-:Y:S02]  /*0700*/  CS2R R88, SRZ ;  /* 0x0000000000587805 */ /* 0x000fe4000001ff00 */
[----:B------:R-:W-:Y:S01]  /*0710*/  CS2R R90, SRZ ;  /* 0x00000000005a7805 */ /* 0x000fe2000001ff00 */
[----:B--2---:R-:W-:Y:S04]  /*0720*/  STS.U16 [R11+UR6+0x4000], R18 ;  /* 0x004000120b007988 */ /* 0x004fe80008000406 */
[----:B---3--:R-:W-:Y:S04]  /*0730*/  STS.U16 [R11+UR6+0x4200], R19 ;  /* 0x004200130b007988 */ /* 0x008fe80008000406 */
[----:B-----5:R-:W-:Y:S04]  /*0740*/  STS.U16 [R11+UR6+0x4400], R20 ;  /* 0x004400140b007988 */ /* 0x020fe80008000406 */
[----:B------:R0:W-:Y:S04]  /*0750*/  STS.U16 [R11+UR6+0x4600], R21 ;  /* 0x004600150b007988 */ /* 0x0001e80008000406 */
[----:B------:R1:W-:Y:S04]  /*0760*/  STS.U16 [R11+UR6+0x4800], R22 ;  /* 0x004800160b007988 */ /* 0x0003e80008000406 */
[----:B------:R-:W-:Y:S01]  /*0770*/  STS.U16 [R11+UR6+0x4a00], R23 ;  /* 0x004a00170b007988 */ /* 0x000fe20008000406 */
[----:B0-----:R-:W-:-:S03]  /*0780*/  IMAD.MOV.U32 R21, RZ, RZ, 0x3f800000 ;  /* 0x3f800000ff157424 */ /* 0x001fc600078e00ff */
[----:B------:R-:W-:Y:S01]  /*0790*/  STS.U16 [R11+UR6+0x4c00], R24 ;  /* 0x004c00180b007988 */ /* 0x000fe20008000406 */
[----:B-1----:R-:W-:-:S03]  /*07a0*/  IMAD.MOV.U32 R22, RZ, RZ, 0x3f800000 ;  /* 0x3f800000ff167424 */ /* 0x002fc600078e00ff */
[----:B----4-:R-:W-:Y:S04]  /*07b0*/  STS.U16 [R11+UR6+0x4e00], R25 ;  /* 0x004e00190b007988 */ /* 0x010fe80008000406 */
[----:B------:R-:W-:Y:S04]  /*07c0*/  STS.U16 [R11+UR6+0x5000], R26 ;  /* 0x0050001a0b007988 */ /* 0x000fe80008000406 */
[----:B------:R-:W-:Y:S04]  /*07d0*/  STS.U16 [R11+UR6+0x5200], R27 ;  /* 0x0052001b0b007988 */ /* 0x000fe80008000406 */
[----:B------:R-:W-:Y:S04]  /*07e0*/  STS.U16 [R11+UR6+0x5400], R12 ;  /* 0x0054000c0b007988 */ /* 0x000fe80008000406 */
[----:B------:R0:W-:Y:S04]  /*07f0*/  STS.U16 [R11+UR6+0x5600], R5 ;  /* 0x005600050b007988 */ /* 0x0001e80008000406 */
[----:B------:R1:W-:Y:S04]  /*0800*/  STS.U16 [R11+UR6+0x5800], R6 ;  /* 0x005800060b007988 */ /* 0x0003e80008000406 */
[----:B------:R2:W-:Y:S01]  /*0810*/  STS.U16 [R11+UR6+0x5a00], R9 ;  /* 0x005a00090b007988 */ /* 0x0005e20008000406 */
[----:B0-----:R-:W-:-:S02]  /*0820*/  LOP3.LUT R5, R0, 0xff, RZ, 0xc0, !PT ;  /* 0x000000ff00057812 */ /* 0x001fc400078ec0ff */
[C---:B-1----:R-:W-:Y:S01]  /*0830*/  LOP3.LUT R6, R0.reuse, 0xe0, RZ, 0xc0, !PT ;  /* 0x000000e000067812 */ /* 0x042fe200078ec0ff */
[----:B------:R0:W-:Y:S01]  /*0840*/  STS.U16 [R11+UR6+0x5c00], R14 ;  /* 0x005c000e0b007988 */ /* 0x0001e20008000406 */
[----:B--2---:R-:W-:-:S03]  /*0850*/  IMAD.SHL.U32 R9, R0, 0x20, RZ ;  /* 0x0000002000097824 */ /* 0x004fc600078e00ff */
[----:B------:R1:W-:Y:S02]  /*0860*/  STS.U16 [R11+UR6+0x5e00], R10 ;  /* 0x005e000a0b007988 */ /* 0x0003e40008000406 */
[----:B------:R-:W-:Y:S02]  /*0870*/  LOP3.LUT R9, R9, 0x60, RZ, 0xc0, !PT ;  /* 0x0000006009097812 */ /* 0x000fe400078ec0ff */
[----:B------:R-:W-:Y:S02]  /*0880*/  ISETP.GE.U32.AND P0, PT, R5, 0x20, PT ;  /* 0x000000200500780c */ /* 0x000fe40003f06070 */
[----:B------:R-:W-:Y:S02]  /*0890*/  LEA R9, R6, R9, 0x3 ;  /* 0x0000000906097211 */ /* 0x000fe400078e18ff */
[----:B0-----:R-:W-:Y:S01]  /*08a0*/  LOP3.LUT R14, R0, 0x3f, RZ, 0xc0, !PT ;  /* 0x0000003f000e7812 */ /* 0x001fe200078ec0ff */
[----:B------:R-:W-:Y:S08]  /*08b0*/  @!P1 BRA `(.L_x_0) ;  /* 0x0000002c00609947 */ /* 0x000ff00003800000 */
[----:B------:R-:W0:Y:S01]  /*08c0*/  LDC.64 R68, c[0x0][0x250] ;  /* 0x00009400ff447b82 */ /* 0x000e220000000a00 */
[----:B------:R-:W-:Y:S01]  /*08d0*/  SHF.R.U32.HI R8, RZ, 0x7, R0 ;  /* 0x00000007ff087819 */ /* 0x000fe20000011600 */
[C---:B------:R-:W-:Y:S01]  /*08e0*/  IMAD.SHL.U32 R12, R0.reuse, 0x80, RZ ;  /* 0x00000080000c7824 */ /* 0x040fe200078e00ff */
[----:B------:R-:W-:Y:S01]  /*08f0*/  LOP3.LUT R7, R0, 0x7, RZ, 0xc0, !PT ;  /* 0x0000000700077812 */ /* 0x000fe200078ec0ff */
[----:B------:R-:W-:Y:S01]  /*0900*/  ULDC UR8, c[0x0][0x258] ;  /* 0x0000960000087ab9 */ /* 0x000fe20000000800 */
[----:B------:R-:W-:Y:S01]  /*0910*/  SGXT.U32 R8, R8, 0x1 ;  /* 0x000000010808781a */ /* 0x000fe20000000000 */
[----:B------:R-:W-:Y:S01]  /*0920*/  ULDC.64 UR4, c[0x0][0x260] ;  /* 0x0000980000047ab9 */ /* 0x000fe20000000a00 */
[--C-:B-1----:R-:W-:Y:S01]  /*0930*/  SHF.R.U32.HI R10, RZ, 0x1, R6.reuse ;  /* 0x00000001ff0a7819 */ /* 0x102fe20000011606 */
[C---:B------:R-:W-:Y:S01]  /*0940*/  IMAD.SHL.U32 R11, R7.reuse, 0x10, RZ ;  /* 0x00000010070b7824 */ /* 0x040fe200078e00ff */
[----:B------:R-:W-:Y:S01]  /*0950*/  LEA R13, R16, UR6, 0x7 ;  /* 0x00000006100d7c11 */ /* 0x000fe2000f8e38ff */
[----:B------:R-:W1:Y:S01]  /*0960*/  LDC R76, c[0x0][0x268] ;  /* 0x00009a00ff4c7b82 */ /* 0x000e620000000800 */
[----:B------:R-:W-:Y:S01]  /*0970*/  IMAD R16, R7, 0x4, R6 ;  /* 0x0000000407107824 */ /* 0x000fe200078e0206 */
[----:B------:R-:W-:Y:S01]  /*0980*/  UIMAD UR4, UR7, UR4, URZ ;  /* 0x00000004070472a4 */ /* 0x000fe2000f8e023f */
[----:B------:R-:W-:Y:S01]  /*0990*/  LOP3.LUT R10, R11, R10, RZ, 0x3c, !PT ;  /* 0x0000000a0b0a7212 */ /* 0x000fe200078e3cff */
[----:B------:R-:W-:Y:S01]  /*09a0*/  IMAD.MOV.U32 R130, RZ, RZ, -0x800000 ;  /* 0xff800000ff827424 */ /* 0x000fe200078e00ff */
[----:B------:R-:W-:-:S02]  /*09b0*/  MOV R134, 0xff800000 ;  /* 0xff80000000867802 */ /* 0x000fc40000000f00 */
[----:B------:R-:W-:Y:S02]  /*09c0*/  CS2R R82, SRZ ;  /* 0x0000000000527805 */ /* 0x000fe4000001ff00 */
[----:B------:R-:W-:Y:S01]  /*09d0*/  IADD3 R10, R10, R13, RZ ;  /* 0x0000000d0a0a7210 */ /* 0x000fe20007ffe0ff */
[----:B------:R-:W2:Y:S01]  /*09e0*/  LDC.64 R78, c[0x0][0x220] ;  /* 0x00008800ff4e7b82 */ /* 0x000ea20000000a00 */
[----:B------:R-:W-:Y:S02]  /*09f0*/  LOP3.LUT R13, R11, 0x780, R12, 0xf8, !PT ;  /* 0x000007800b0d7812 */ /* 0x000fe400078ef80c */
[----:B------:R-:W-:Y:S02]  /*0a00*/  CS2R R92, SRZ ;  /* 0x00000000005c7805 */ /* 0x000fe4000001ff00 */
[----:B------:R-:W-:Y:S02]  /*0a10*/  LEA R12, R6, R11, 0x6 ;  /* 0x0000000b060c7211 */ /* 0x000fe400078e30ff */
[----:B------:R-:W-:-:S02]  /*0a20*/  CS2R R94, SRZ ;  /* 0x00000000005e7805 */ /* 0x000fc4000001ff00 */
[----:B------:R-:W-:Y:S01]  /*0a30*/  LOP3.LUT R11, R11, 0x30, R17, 0x78, !PT ;  /* 0x000000300b0b7812 */ /* 0x000fe200078e7811 */
[----:B0-----:R-:W-:Y:S01]  /*0a40*/  IMAD R20, R8, R69, RZ ;  /* 0x0000004508147224 */ /* 0x001fe200078e02ff */
[----:B------:R-:W-:Y:S01]  /*0a50*/  LOP3.LUT R13, R13, 0x10, R0, 0x78, !PT ;  /* 0x000000100d0d7812 */ /* 0x000fe200078e7800 */
[----:B------:R-:W-:Y:S01]  /*0a60*/  IMAD.SHL.U32 R8, R0, 0x8, RZ ;  /* 0x0000000800087824 */ /* 0x000fe200078e00ff */
[----:B------:R-:W-:Y:S01]  /*0a70*/  MOV R131, 0xff800000 ;  /* 0xff80000000837802 */ /* 0x000fe20000000f00 */
[C---:B------:R-:W-:Y:S01]  /*0a80*/  IMAD R22, R69.reuse, 0x2, R20 ;  /* 0x0000000245167824 */ /* 0x040fe200078e0214 */
[----:B------:R-:W-:Y:S01]  /*0a90*/  CS2R R84, SRZ ;  /* 0x0000000000547805 */ /* 0x000fe2000001ff00 */
[----:B------:R-:W-:Y:S01]  /*0aa0*/  IMAD.U32 R11, R16, 0x20, R11 ;  /* 0x00000020100b7824 */ /* 0x000fe200078e000b */
[----:B------:R-:W-:Y:S01]  /*0ab0*/  LOP3.LUT R8, R8, 0x30, RZ, 0xc0, !PT ;  /* 0x0000003008087812 */ /* 0x000fe200078ec0ff */
[----:B------:R-:W-:Y:S01]  /*0ac0*/  IMAD R24, R69, 0x2, R22 ;  /* 0x0000000245187824 */ /* 0x000fe200078e0216 */
[----:B------:R-:W-:-:S02]  /*0ad0*/  CS2R R86, SRZ ;  /* 0x0000000000567805 */ /* 0x000fc4000001ff00 */
[----:B------:R-:W-:Y:S02]  /*0ae0*/  CS2R R88, SRZ ;  /* 0x0000000000587805 */ /* 0x000fe4000001ff00 */
[----:B------:R-:W-:Y:S01]  /*0af0*/  CS2R R90, SRZ ;  /* 0x00000000005a7805 */ /* 0x000fe2000001ff00 */
[----:B------:R-:W-:Y:S02]  /*0b00*/  IMAD R26, R69, 0x2, R24 ;  /* 0x00000002451a7824 */ /* 0x000fe400078e0218 */
[----:B------:R-:W-:Y:S02]  /*0b10*/  IMAD R8, R7, 0x40, R8 ;  /* 0x0000004007087824 */ /* 0x000fe400078e0208 */
[----:B------:R-:W-:-:S03]  /*0b20*/  IMAD R28, R69, 0x2, R26 ;  /* 0x00000002451c7824 */ /* 0x000fc600078e021a */
[--C-:B------:R-:W-:Y:S02]  /*0b30*/  LOP3.LUT R15, R8, 0x10, R17.reuse, 0x78, !PT ;  /* 0x00000010080f7812 */ /* 0x100fe400078e7811 */
[C---:B------:R-:W-:Y:S02]  /*0b40*/  LEA R30, R69.reuse, R28, 0x1 ;  /* 0x0000001c451e7211 */ /* 0x040fe400078e08ff */
[----:B------:R-:W-:Y:S02]  /*0b50*/  LOP3.LUT R8, R12, 0x30, R17, 0x78, !PT ;  /* 0x000000300c087812 */ /* 0x000fe400078e7811 */
[C---:B------:R-:W-:Y:S01]  /*0b60*/  LOP3.LUT R12, R0.reuse, 0x10, RZ, 0xc0, !PT ;  /* 0x00000010000c7812 */ /* 0x040fe200078ec0ff */
[----:B------:R-:W-:Y:S01]  /*0b70*/  IMAD R32, R69, 0x2, R30 ;  /* 0x0000000245207824 */ /* 0x000fe200078e021e */
[----:B------:R-:W-:Y:S02]  /*0b80*/  LEA R17, R7, R8, 0x8 ;  /* 0x0000000807117211 */ /* 0x000fe400078e40ff */
[----:B------:R-:W-:Y:S01]  /*0b90*/  LOP3.LUT R7, R0, 0x7f, RZ, 0xc0, !PT ;  /* 0x0000007f00077812 */ /* 0x000fe200078ec0ff */
[----:B------:R-:W-:Y:S01]  /*0ba0*/  IMAD R34, R69, 0x2, R32 ;  /* 0x0000000245227824 */ /* 0x000fe200078e0220 */
[----:B------:R-:W-:Y:S01]  /*0bb0*/  SHF.R.U32.HI R8, RZ, 0x6, R0 ;  /* 0x00000006ff087819 */ /* 0x000fe20000011600 */
[----:B------:R-:W-:Y:S01]  /*0bc0*/  IMAD R12, R12, 0x20, R15 ;  /* 0x000000200c0c7824 */ /* 0x000fe200078e020f */
[----:B------:R-:W-:Y:S01]  /*0bd0*/  LOP3.LUT R17, R17, 0x40, RZ, 0x3c, !PT ;  /* 0x0000004011117812 */ /* 0x000fe200078e3cff */
[----:B------:R-:W-:Y:S01]  /*0be0*/  IMAD R36, R69, 0x2, R34 ;  /* 0x0000000245247824 */ /* 0x000fe200078e0222 */
[----:B------:R-:W-:Y:S01]  /*0bf0*/  SGXT.U32 R8, R8, 0x2 ;  /* 0x000000020808781a */ /* 0x000fe20000000000 */
[----:B------:R-:W-:Y:S01]  /*0c00*/  IMAD R16, R7, UR8, RZ ;  /* 0x0000000807107c24 */ /* 0x000fe2000f8e02ff */
[----:B------:R-:W-:Y:S01]  /*0c10*/  ULDC.64 UR8, c[0x0][0x218] ;  /* 0x0000860000087ab9 */ /* 0x000fe20000000a00 */
[----:B------:R-:W-:-:S02]  /*0c20*/  IMAD R38, R69, 0x2, R36 ;  /* 0x0000000245267824 */ /* 0x000fc400078e0224 */
[----:B------:R-:W-:Y:S01]  /*0c30*/  IMAD R7, R68, UR7, RZ ;  /* 0x0000000744077c24 */ /* 0x000fe2000f8e02ff */
[C---:B------:R-:W-:Y:S01]  /*0c40*/  SHF.L.U32 R18, R16.reuse, 0x1, RZ ;  /* 0x0000000110127819 */ /* 0x040fe200000006ff */
[----:B------:R-:W-:Y:S01]  /*0c50*/  IMAD.HI R16, R16, 0x2, RZ ;  /* 0x0000000210107827 */ /* 0x000fe200078e02ff */
[----:B------:R-:W-:-:S03]  /*0c60*/  LEA R40, R69, R38, 0x1 ;  /* 0x0000002645287211 */ /* 0x000fc600078e08ff */
[----:B------:R-:W-:Y:S02]  /*0c70*/  IMAD.SHL.U32 R15, R7, 0x2, RZ ;  /* 0x00000002070f7824 */ /* 0x000fe400078e00ff */
[----:B------:R-:W-:Y:S02]  /*0c80*/  IMAD R42, R69, 0x2, R40 ;  /* 0x00000002452a7824 */ /* 0x000fe400078e0228 */
[----:B------:R-:W-:Y:S01]  /*0c90*/  IMAD.HI R7, R7, 0x2, RZ ;  /* 0x0000000207077827 */ /* 0x000fe200078e02ff */
[----:B------:R-:W-:Y:S01]  /*0ca0*/  IADD3 R141, P1, P2, R18, UR8, R15 ;  /* 0x00000008128d7c10 */ /* 0x000fe2000fa3e00f */
[----:B------:R-:W-:Y:S02]  /*0cb0*/  USHF.L.U32 UR8, UR4, 0x1, URZ ;  /* 0x0000000104087899 */ /* 0x000fe4000800063f */
[C---:B------:R-:W-:Y:S01]  /*0cc0*/  IMAD R44, R69.reuse, 0x2, R42 ;  /* 0x00000002452c7824 */ /* 0x040fe200078e022a */
[----:B------:R-:W-:Y:S01]  /*0cd0*/  IADD3.X R29, R16, UR9, R7, P1, P2 ;  /* 0x00000009101d7c10 */ /* 0x000fe20008fe4407 */
[----:B-1----:R-:W-:Y:S01]  /*0ce0*/  IMAD R19, R8, R76, RZ ;  /* 0x0000004c08137224 */ /* 0x002fe200078e02ff */
[-C--:B------:R-:W-:Y:S01]  /*0cf0*/  LEA R208, P3, R22, R141.reuse, 0x1 ;  /* 0x0000008d16d07211 */ /* 0x080fe200078608ff */
[C---:B------:R-:W-:Y:S01]  /*0d00*/  IMAD R46, R69.reuse, 0x2, R44 ;  /* 0x00000002452e7824 */ /* 0x040fe200078e022c */
[----:B------:R-:W-:Y:S01]  /*0d10*/  LEA R206, P4, R24, R141, 0x1 ;  /* 0x0000008d18ce7211 */ /* 0x000fe200078808ff */
[----:B------:R-:W-:Y:S01]  /*0d20*/  IMAD R7, R14, UR5, RZ ;  /* 0x000000050e077c24 */ /* 0x000fe2000f8e02ff */
[----:B------:R-:W-:Y:S01]  /*0d30*/  UIMAD.WIDE UR4, UR4, 0x2, URZ ;  /* 0x00000002040478a5 */ /* 0x000fe2000f8e023f */
[----:B------:R-:W-:Y:S01]  /*0d40*/  IMAD R48, R69, 0x2, R46 ;  /* 0x0000000245307824 */ /* 0x000fe200078e022e */
[-C--:B------:R-:W-:Y:S01]  /*0d50*/  LEA.HI.X.SX32 R209, R22, R29.reuse, 0x1, P3 ;  /* 0x0000001d16d17211 */ /* 0x080fe200018f0eff */
[----:B------:R-:W-:Y:S01]  /*0d60*/  IMAD R21, R76, 0x4, R19 ;  /* 0x000000044c157824 */ /* 0x000fe200078e0213 */
[----:B------:R-:W-:Y:S01]  /*0d70*/  LEA.HI.X.SX32 R207, R24, R29, 0x1, P4 ;  /* 0x0000001d18cf7211 */ /* 0x000fe200020f0eff */
[----:B------:R-:W-:Y:S01]  /*0d80*/  IMAD.SHL.U32 R15, R7, 0x2, RZ ;  /* 0x00000002070f7824 */ /* 0x000fe200078e00ff */
[----:B------:R-:W-:Y:S01]  /*0d90*/  LEA R50, R69, R48, 0x1 ;  /* 0x0000003045327211 */ /* 0x000fe200078e08ff */
[----:B------:R-:W-:Y:S01]  /*0da0*/  IMAD R23, R76, 0x4, R21 ;  /* 0x000000044c177824 */ /* 0x000fe200078e0215 */
[-C--:B------:R-:W-:Y:S01]  /*0db0*/  LEA R202, P3, R28, R141.reuse, 0x1 ;  /* 0x0000008d1cca7211 */ /* 0x080fe200078608ff */
[----:B------:R-:W-:Y:S01]  /*0dc0*/  IMAD.HI R74, R7, 0x2, RZ ;  /* 0x00000002074a7827 */ /* 0x000fe200078e02ff */
[----:B--2---:R-:W-:Y:S01]  /*0dd0*/  IADD3 R78, P1, P2, R15, UR8, R78 ;  /* 0x000000080f4e7c10 */ /* 0x004fe2000fa3e04e */
[----:B------:R-:W-:Y:S01]  /*0de0*/  UMOV UR4, URZ ;  /* 0x0000003f00047c82 */ /* 0x000fe20008000000 */
[-C--:B------:R-:W-:Y:S01]  /*0df0*/  LEA R200, P4, R30, R141.reuse, 0x1 ;  /* 0x0000008d1ec87211 */ /* 0x080fe200078808ff */
[C---:B------:R-:W-:Y:S01]  /*0e00*/  IMAD R52, R69.reuse, 0x2, R50 ;  /* 0x0000000245347824 */ /* 0x040fe200078e0232 */
[----:B------:R-:W-:Y:S01]  /*0e10*/  IADD3.X R80, R74, UR5, R79, P1, P2 ;  /* 0x000000054a507c10 */ /* 0x000fe20008fe444f */
[----:B------:R-:W-:Y:S01]  /*0e20*/  IMAD R15, R76, 0x4, R23 ;  /* 0x000000044c0f7824 */ /* 0x000fe200078e0217 */
[----:B------:R-:W-:Y:S01]  /*0e30*/  LEA R210, P2, R20, R141, 0x1 ;  /* 0x0000008d14d27211 */ /* 0x000fe200078408ff */
[C---:B------:R-:W-:Y:S01]  /*0e40*/  IMAD R54, R69.reuse, 0x2, R52 ;  /* 0x0000000245367824 */ /* 0x040fe200078e0234 */
[-C--:B------:R-:W-:Y:S01]  /*0e50*/  LEA.HI.X.SX32 R203, R28, R29.reuse, 0x1, P3 ;  /* 0x0000001d1ccb7211 */ /* 0x080fe200018f0eff */
[----:B------:R-:W-:Y:S01]  /*0e60*/  IMAD R25, R76, 0x4, R15 ;  /* 0x000000044c197824 */ /* 0x000fe200078e020f */
[----:B------:R-:W-:Y:S01]  /*0e70*/  LEA.HI.X.SX32 R211, R20, R29, 0x1, P2 ;  /* 0x0000001d14d37211 */ /* 0x000fe200010f0eff */
[C---:B------:R-:W-:Y:S01]  /*0e80*/  IMAD R56, R69.reuse, 0x2, R54 ;  /* 0x0000000245387824 */ /* 0x040fe200078e0236 */
[----:B------:R-:W-:Y:S01]  /*0e90*/  LEA R204, P2, R26, R141, 0x1 ;  /* 0x0000008d1acc7211 */ /* 0x000fe200078408ff */
[----:B------:R-:W-:Y:S01]  /*0ea0*/  IMAD R27, R76, 0x4, R25 ;  /* 0x000000044c1b7824 */ /* 0x000fe200078e0219 */
[-C--:B------:R-:W-:Y:S01]  /*0eb0*/  LEA.HI.X.SX32 R201, R30, R29.reuse, 0x1, P4 ;  /* 0x0000001d1ec97211 */ /* 0x080fe200020f0eff */
[C---:B------:R-:W-:Y:S01]  /*0ec0*/  IMAD R58, R69.reuse, 0x2, R56 ;  /* 0x00000002453a7824 */ /* 0x040fe200078e0238 */
[----:B------:R-:W-:Y:S01]  /*0ed0*/  LEA.HI.X.SX32 R205, R26, R29, 0x1, P2 ;  /* 0x0000001d1acd7211 */ /* 0x000fe200010f0eff */
[----:B------:R-:W-:Y:S01]  /*0ee0*/  ULDC UR9, c[0x0][0x238] ;  /* 0x00008e0000097ab9 */ /* 0x000fe20000000800 */
[-C--:B------:R-:W-:Y:S01]  /*0ef0*/  LEA R198, P2, R32, R141.reuse, 0x1 ;  /* 0x0000008d20c67211 */ /* 0x080fe200078408ff */
[----:B------:R-:W-:Y:S01]  /*0f00*/  IMAD R60, R69, 0x2, R58 ;  /* 0x00000002453c7824 */ /* 0x000fe200078e023a */
[----:B------:R-:W-:-:S02]  /*0f10*/  LEA R196, P3, R34, R141, 0x1 ;  /* 0x0000008d22c47211 */ /* 0x000fc400078608ff */
[----:B------:R-:W-:Y:S01]  /*0f20*/  LEA R194, P4, R36, R141, 0x1 ;  /* 0x0000008d24c27211 */ /* 0x000fe200078808ff */
[C---:B------:R-:W-:Y:S01]  /*0f30*/  IMAD R62, R69.reuse, 0x2, R60 ;  /* 0x00000002453e7824 */ /* 0x040fe200078e023c */
[----:B------:R-:W-:Y:S02]  /*0f40*/  LEA R20, R76, R27, 0x2 ;  /* 0x0000001b4c147211 */ /* 0x000fe400078e10ff */
[-C--:B------:R-:W-:Y:S01]  /*0f50*/  LEA.HI.X.SX32 R199, R32, R29.reuse, 0x1, P2 ;  /* 0x0000001d20c77211 */ /* 0x080fe200010f0eff */
[C---:B------:R-:W-:Y:S01]  /*0f60*/  IMAD R64, R69.reuse, 0x2, R62 ;  /* 0x0000000245407824 */ /* 0x040fe200078e023e */
[-C--:B------:R-:W-:Y:S01]  /*0f70*/  LEA.HI.X.SX32 R197, R34, R29.reuse, 0x1, P3 ;  /* 0x0000001d22c57211 */ /* 0x080fe200018f0eff */
[----:B------:R-:W-:Y:S01]  /*0f80*/  IMAD R22, R76, 0x4, R20 ;  /* 0x000000044c167824 */ /* 0x000fe200078e0214 */
[----:B------:R-:W-:Y:S01]  /*0f90*/  LEA.HI.X.SX32 R195, R36, R29, 0x1, P4 ;  /* 0x0000001d24c37211 */ /* 0x000fe200020f0eff */
[C---:B------:R-:W-:Y:S01]  /*0fa0*/  IMAD R66, R69.reuse, 0x2, R64 ;  /* 0x0000000245427824 */ /* 0x040fe200078e0240 */
[-C--:B------:R-:W-:Y:S01]  /*0fb0*/  LEA R192, P2, R38, R141.reuse, 0x1 ;  /* 0x0000008d26c07211 */ /* 0x080fe200078408ff */
[----:B------:R-:W-:Y:S01]  /*0fc0*/  IMAD R33, R76, 0x4, R22 ;  /* 0x000000044c217824 */ /* 0x000fe200078e0216 */
[-C--:B------:R-:W-:Y:S01]  /*0fd0*/  LEA R190, P3, R40, R141.reuse, 0x1 ;  /* 0x0000008d28be7211 */ /* 0x080fe200078608ff */
[C---:B------:R-:W-:Y:S01]  /*0fe0*/  IMAD R68, R69.reuse, 0x2, R66 ;  /* 0x0000000245447824 */ /* 0x040fe200078e0242 */
[-C--:B------:R-:W-:Y:S01]  /*0ff0*/  LEA R188, P4, R42, R141.reuse, 0x1 ;  /* 0x0000008d2abc7211 */ /* 0x080fe200078808ff */
[----:B------:R-:W-:Y:S01]  /*1000*/  IMAD R35, R76, 0x4, R33 ;  /* 0x000000044c237824 */ /* 0x000fe200078e0221 */
[----:B------:R-:W-:Y:S01]  /*1010*/  LEA R180, P5, R50, R141, 0x1 ;  /* 0x0000008d32b47211 */ /* 0x000fe200078a08ff */
[C---:B------:R-:W-:Y:S01]  /*1020*/  IMAD R70, R69.reuse, 0x2, R68 ;  /* 0x0000000245467824 */ /* 0x040fe200078e0244 */
[-C--:B------:R-:W-:Y:S01]  /*1030*/  LEA.HI.X.SX32 R193, R38, R29.reuse, 0x1, P2 ;  /* 0x0000001d26c17211 */ /* 0x080fe200010f0eff */
[----:B------:R-:W-:Y:S01]  /*1040*/  IMAD R37, R76, 0x4, R35 ;  /* 0x000000044c257824 */ /* 0x000fe200078e0223 */
[-C--:B------:R-:W-:Y:S01]  /*1050*/  LEA.HI.X.SX32 R191, R40, R29.reuse, 0x1, P3 ;  /* 0x0000001d28bf7211 */ /* 0x080fe200018f0eff */
[----:B------:R-:W-:Y:S01]  /*1060*/  IMAD R72, R69, 0x2, R70 ;  /* 0x0000000245487824 */ /* 0x000fe200078e0246 */
[----:B------:R-:W-:-:S02]  /*1070*/  LEA.HI.X.SX32 R189, R42, R29, 0x1, P4 ;  /* 0x0000001d2abd7211 */ /* 0x000fc400020f0eff */
[-C--:B------:R-:W-:Y:S01]  /*1080*/  LEA R186, P2, R44, R141.reuse, 0x1 ;  /* 0x0000008d2cba7211 */ /* 0x080fe200078408ff */
[C---:B------:R-:W-:Y:S01]  /*1090*/  IMAD R8, R69.reuse, 0x2, R72 ;  /* 0x0000000245087824 */ /* 0x040fe200078e0248 */
[-C--:B------:R-:W-:Y:S02]  /*10a0*/  LEA R184, P3, R46, R141.reuse, 0x1 ;  /* 0x0000008d2eb87211 */ /* 0x080fe400078608ff */
[----:B------:R-:W-:Y:S02]  /*10b0*/  LEA R182, P4, R48, R141, 0x1 ;  /* 0x0000008d30b67211 */ /* 0x000fe400078808ff */
[C---:B------:R-:W-:Y:S02]  /*10c0*/  LEA R14, R69.reuse, R8, 0x1 ;  /* 0x00000008450e7211 */ /* 0x040fe400078e08ff */
[----:B------:R-:W-:Y:S02]  /*10d0*/  LEA.HI.X.SX32 R181, R50, R29, 0x1, P5 ;  /* 0x0000001d32b57211 */ /* 0x000fe400028f0eff */
[----:B------:R-:W-:Y:S01]  /*10e0*/  LEA R172, P5, R58, R141, 0x1 ;  /* 0x0000008d3aac7211 */ /* 0x000fe200078a08ff */
[----:B------:R-:W-:Y:S01]  /*10f0*/  IMAD R16, R69, 0x2, R14 ;  /* 0x0000000245107824 */ /* 0x000fe200078e020e */
[----:B------:R-:W-:-:S02]  /*1100*/  LEA.HI.X.SX32 R187, R44, R29, 0x1, P2 ;  /* 0x0000001d2cbb7211 */ /* 0x000fc400010f0eff */
[-C--:B------:R-:W-:Y:S02]  /*1110*/  LEA.HI.X.SX32 R185, R46, R29.reuse, 0x1, P3 ;  /* 0x0000001d2eb97211 */ /* 0x080fe400018f0eff */
[----:B------:R-:W-:Y:S02]  /*1120*/  LEA.HI.X.SX32 R183, R48, R29, 0x1, P4 ;  /* 0x0000001d30b77211 */ /* 0x000fe400020f0eff */
[-C--:B------:R-:W-:Y:S02]  /*1130*/  LEA R178, P2, R52, R141.reuse, 0x1 ;  /* 0x0000008d34b27211 */ /* 0x080fe400078408ff */
[-C--:B------:R-:W-:Y:S02]  /*1140*/  LEA R176, P3, R54, R141.reuse, 0x1 ;  /* 0x0000008d36b07211 */ /* 0x080fe400078608ff */
[----:B------:R-:W-:Y:S02]  /*1150*/  LEA R174, P4, R56, R141, 0x1 ;  /* 0x0000008d38ae7211 */ /* 0x000fe400078808ff */
[----:B------:R-:W-:-:S02]  /*1160*/  LEA.HI.X.SX32 R173, R58, R29, 0x1, P5 ;  /* 0x0000001d3aad7211 */ /* 0x000fc400028f0eff */
[C---:B------:R-:W-:Y:S02]  /*1170*/  LEA R18, R69.reuse, R16, 0x1 ;  /* 0x0000001045127211 */ /* 0x040fe400078e08ff */
[----:B------:R-:W-:Y:S02]  /*1180*/  LEA R156, P5, R66, R141, 0x1 ;  /* 0x0000008d429c7211 */ /* 0x000fe400078a08ff */
[-C--:B------:R-:W-:Y:S01]  /*1190*/  LEA.HI.X.SX32 R179, R52, R29.reuse, 0x1, P2 ;  /* 0x0000001d34b37211 */ /* 0x080fe200010f0eff */
[----:B------:R-:W-:Y:S01]  /*11a0*/  IMAD R7, R69, 0x2, R18 ;  /* 0x0000000245077824 */ /* 0x000fe200078e0212 */
[-C--:B------:R-:W-:Y:S02]  /*11b0*/  LEA.HI.X.SX32 R177, R54, R29.reuse, 0x1, P3 ;  /* 0x0000001d36b17211 */ /* 0x080fe400018f0eff */
[----:B------:R-:W-:Y:S02]  /*11c0*/  LEA.HI.X.SX32 R175, R56, R29, 0x1, P4 ;  /* 0x0000001d38af7211 */ /* 0x000fe400020f0eff */
[----:B------:R-:W-:-:S02]  /*11d0*/  LEA R170, P2, R60, R141, 0x1 ;  /* 0x0000008d3caa7211 */ /* 0x000fc400078408ff */
[-C--:B------:R-:W-:Y:S02]  /*11e0*/  LEA R162, P3, R62, R141.reuse, 0x1 ;  /* 0x0000008d3ea27211 */ /* 0x080fe400078608ff */
[----:B------:R-:W-:Y:S02]  /*11f0*/  LEA R158, P4, R64, R141, 0x1 ;  /* 0x0000008d409e7211 */ /* 0x000fe400078808ff */
[----:B------:R-:W-:Y:S02]  /*1200*/  LEA.HI.X.SX32 R157, R66, R29, 0x1, P5 ;  /* 0x0000001d429d7211 */ /* 0x000fe400028f0eff */
[----:B------:R-:W-:Y:S02]  /*1210*/  LEA R148, P5, R8, R141, 0x1 ;  /* 0x0000008d08947211 */ /* 0x000fe400078a08ff */
[----:B------:R-:W-:Y:S02]  /*1220*/  LEA R39, R76, R37, 0x2 ;  /* 0x000000254c277211 */ /* 0x000fe400078e10ff */
[----:B------:R-:W-:-:S02]  /*1230*/  LEA.HI.X.SX32 R171, R60, R29, 0x1, P2 ;  /* 0x0000001d3cab7211 */ /* 0x000fc400010f0eff */
[-C--:B------:R-:W-:Y:S01]  /*1240*/  LEA.HI.X.SX32 R163, R62, R29.reuse, 0x1, P3 ;  /* 0x0000001d3ea37211 */ /* 0x080fe200018f0eff */
[----:B------:R-:W-:Y:S01]  /*1250*/  IMAD R41, R76, 0x4, R39 ;  /* 0x000000044c297824 */ /* 0x000fe200078e0227 */
[----:B------:R-:W-:Y:S02]  /*1260*/  LEA.HI.X.SX32 R159, R64, R29, 0x1, P4 ;  /* 0x0000001d409f7211 */ /* 0x000fe400020f0eff */
[-C--:B------:R-:W-:Y:S02]  /*1270*/  LEA R154, P2, R68, R141.reuse, 0x1 ;  /* 0x0000008d449a7211 */ /* 0x080fe400078408ff */
[-C--:B------:R-:W-:Y:S02]  /*1280*/  LEA R152, P3, R70, R141.reuse, 0x1 ;  /* 0x0000008d46987211 */ /* 0x080fe400078608ff */
[----:B------:R-:W-:Y:S02]  /*1290*/  LEA R150, P4, R72, R141, 0x1 ;  /* 0x0000008d48967211 */ /* 0x000fe400078808ff */
[----:B------:R-:W-:-:S02]  /*12a0*/  LEA.HI.X.SX32 R149, R8, R29, 0x1, P5 ;  /* 0x0000001d08957211 */ /* 0x000fc400028f0eff */
[----:B------:R-:W-:Y:S02]  /*12b0*/  LEA R140, P5, R7, R141, 0x1 ;  /* 0x0000008d078c7211 */ /* 0x000fe400078a08ff */
[-C--:B------:R-:W-:Y:S02]  /*12c0*/  LEA.HI.X.SX32 R155, R68, R29.reuse, 0x1, P2 ;  /* 0x0000001d449b7211 */ /* 0x080fe400010f0eff */
[-C--:B------:R-:W-:Y:S02]  /*12d0*/  LEA.HI.X.SX32 R153, R70, R29.reuse, 0x1, P3 ;  /* 0x0000001d46997211 */ /* 0x080fe400018f0eff */
[----:B------:R-:W-:Y:S02]  /*12e0*/  LEA.HI.X.SX32 R151, R72, R29, 0x1, P4 ;  /* 0x0000001d48977211 */ /* 0x000fe400020f0eff */
[-C--:B------:R-:W-:Y:S02]  /*12f0*/  LEA R146, P2, R14, R141.reuse, 0x1 ;  /* 0x0000008d0e927211 */ /* 0x080fe400078408ff */
[----:B------:R-:W-:-:S02]  /*1300*/  LEA R144, P3, R16, R141, 0x1 ;  /* 0x0000008d10907211 */ /* 0x000fc400078608ff */
[----:B------:R-:W-:Y:S02]  /*1310*/  LEA R142, P4, R18, R141, 0x1 ;  /* 0x0000008d128e7211 */ /* 0x000fe400078808ff */
[-C--:B------:R-:W-:Y:S01]  /*1320*/  LEA.HI.X.SX32 R141, R7, R29.reuse, 0x1, P5 ;  /* 0x0000001d078d7211 */ /* 0x080fe200028f0eff */
[----:B------:R-:W-:Y:S01]  /*1330*/  IMAD R7, R76, 0x4, R41 ;  /* 0x000000044c077824 */ /* 0x000fe200078e0229 */
[-C--:B------:R-:W-:Y:S02]  /*1340*/  LEA.HI.X.SX32 R147, R14, R29.reuse, 0x1, P2 ;  /* 0x0000001d0e937211 */ /* 0x080fe400010f0eff */
[----:B------:R-:W-:Y:S01]  /*1350*/  LEA.HI.X.SX32 R145, R16, R29, 0x1, P3 ;  /* 0x0000001d10917211 */ /* 0x000fe200018f0eff */
[C---:B------:R-:W-:Y:S01]  /*1360*/  IMAD R8, R76.reuse, 0x4, R7 ;  /* 0x000000044c087824 */ /* 0x040fe200078e0207 */
[-C--:B------:R-:W-:Y:S02]  /*1370*/  LEA R128, P3, R15, R78.reuse, 0x1 ;  /* 0x0000004e0f807211 */ /* 0x080fe400078608ff */
[----:B------:R-:W-:Y:S01]  /*1380*/  LEA R138, P1, R19, R78, 0x1 ;  /* 0x0000004e138a7211 */ /* 0x000fe200078208ff */
[----:B------:R-:W-:Y:S01]  /*1390*/  IMAD R14, R76, 0x4, R8 ;  /* 0x000000044c0e7824 */ /* 0x000fe200078e0208 */
[----:B------:R-:W-:-:S02]  /*13a0*/  LEA.HI.X.SX32 R129, R15, R80, 0x1, P3 ;  /* 0x000000500f817211 */ /* 0x000fc400018f0eff */
[----:B------:R-:W-:Y:S02]  /*13b0*/  LEA.HI.X.SX32 R139, R19, R80, 0x1, P1 ;  /* 0x00000050138b7211 */ /* 0x000fe400008f0eff */
[----:B------:R-:W-:Y:S02]  /*13c0*/  LEA R15, R76, R14, 0x2 ;  /* 0x0000000e4c0f7211 */ /* 0x000fe400078e10ff */
[-C--:B------:R-:W-:Y:S02]  /*13d0*/  LEA R132, P1, R23, R78.reuse, 0x1 ;  /* 0x0000004e17847211 */ /* 0x080fe400078208ff */
[----:B------:R-:W-:Y:S01]  /*13e0*/  LEA.HI.X.SX32 R143, R18, R29, 0x1, P4 ;  /* 0x0000001d128f7211 */ /* 0x000fe200020f0eff */
[C---:B------:R-:W-:Y:S01]  /*13f0*/  IMAD R16, R76.reuse, 0x4, R15 ;  /* 0x000000044c107824 */ /* 0x040fe200078e020f */
[----:B------:R-:W-:Y:S02]  /*1400*/  LEA R136, P2, R21, R78, 0x1 ;  /* 0x0000004e15887211 */ /* 0x000fe400078408ff */
[----:B------:R-:W-:Y:S01]  /*1410*/  LEA.HI.X.SX32 R133, R23, R80, 0x1, P1 ;  /* 0x0000005017857211 */ /* 0x000fe200008f0eff */
[----:B------:R-:W-:Y:S01]  /*1420*/  IMAD R18, R76, 0x4, R16 ;  /* 0x000000044c127824 */ /* 0x000fe200078e0210 */
[-C--:B------:R-:W-:Y:S01]  /*1430*/  LEA R24, P1, R25, R78.reuse, 0x1 ;  /* 0x0000004e19187211 */ /* 0x080fe200078208ff */
[----:B------:R-:W-:Y:S01]  /*1440*/  IMAD.MOV.U32 R23, RZ, RZ, -0x800000 ;  /* 0xff800000ff177424 */ /* 0x000fe200078e00ff */
[----:B------:R-:W-:Y:S01]  /*1450*/  LEA R28, P3, R20, R78, 0x1 ;  /* 0x0000004e141c7211 */ /* 0x000fe200078608ff */
[----:B------:R-:W-:Y:S01]  /*1460*/  IMAD R19, R76, 0x4, R18 ;  /* 0x000000044c137824 */ /* 0x000fe200078e0212 */
[----:B------:R-:W-:-:S02]  /*1470*/  LEA.HI.X.SX32 R137, R21, R80, 0x1, P2 ;  /* 0x0000005015897211 */ /* 0x000fc400010f0eff */
[----:B------:R-:W-:Y:S02]  /*1480*/  LEA R26, P2, R27, R78, 0x1 ;  /* 0x0000004e1b1a7211 */ /* 0x000fe400078408ff */
[-C--:B------:R-:W-:Y:S02]  /*1490*/  LEA.HI.X.SX32 R25, R25, R80.reuse, 0x1, P1 ;  /* 0x0000005019197211 */ /* 0x080fe400008f0eff */
[----:B------:R-:W-:Y:S01]  /*14a0*/  LEA.HI.X.SX32 R29, R20, R80, 0x1, P3 ;  /* 0x00000050141d7211 */ /* 0x000fe200018f0eff */
[----:B------:R-:W-:Y:S01]  /*14b0*/  IMAD R20, R76, 0x4, R19 ;  /* 0x000000044c147824 */ /* 0x000fe200078e0213 */
[----:B------:R-:W-:Y:S02]  /*14c0*/  LEA R30, P1, R22, R78, 0x1 ;  /* 0x0000004e161e7211 */ /* 0x000fe400078208ff */
[----:B------:R-:W-:Y:S02]  /*14d0*/  LEA.HI.X.SX32 R27, R27, R80, 0x1, P2 ;  /* 0x000000501b1b7211 */ /* 0x000fe400010f0eff */
[----:B------:R-:W-:-:S02]  /*14e0*/  LEA R32, P2, R33, R78, 0x1 ;  /* 0x0000004e21207211 */ /* 0x000fc400078408ff */
[----:B------:R-:W-:Y:S02]  /*14f0*/  LEA.HI.X.SX32 R31, R22, R80, 0x1, P1 ;  /* 0x00000050161f7211 */ /* 0x000fe400008f0eff */
[----:B------:R-:W-:Y:S02]  /*1500*/  LEA R36, P1, R37, R78, 0x1 ;  /* 0x0000004e25247211 */ /* 0x000fe400078208ff */
[C---:B------:R-:W-:Y:S02]  /*1510*/  LEA R21, R76.reuse, R20, 0x2 ;  /* 0x000000144c157211 */ /* 0x040fe400078e10ff */
[----:B------:R-:W-:Y:S02]  /*1520*/  LEA.HI.X.SX32 R33, R33, R80, 0x1, P2 ;  /* 0x0000005021217211 */ /* 0x000fe400010f0eff */
[-C--:B------:R-:W-:Y:S01]  /*1530*/  LEA R34, P3, R35, R78.reuse, 0x1 ;  /* 0x0000004e23227211 */ /* 0x080fe200078608ff */
[----:B------:R-:W-:Y:S01]  /*1540*/  IMAD R22, R76, 0x4, R21 ;  /* 0x000000044c167824 */ /* 0x000fe200078e0215 */
[----:B------:R-:W-:-:S02]  /*1550*/  LEA R38, P2, R39, R78, 0x1 ;  /* 0x0000004e27267211 */ /* 0x000fc400078408ff */
[----:B------:R-:W-:Y:S02]  /*1560*/  LEA.HI.X.SX32 R37, R37, R80, 0x1, P1 ;  /* 0x0000005025257211 */ /* 0x000fe400008f0eff */
[----:B------:R-:W-:Y:S02]  /*1570*/  LEA R42, P1, R7, R78, 0x1 ;  /* 0x0000004e072a7211 */ /* 0x000fe400078208ff */
[-C--:B------:R-:W-:Y:S02]  /*1580*/  LEA.HI.X.SX32 R35, R35, R80.reuse, 0x1, P3 ;  /* 0x0000005023237211 */ /* 0x080fe400018f0eff */
[----:B------:R-:W-:Y:S02]  /*1590*/  LEA.HI.X.SX32 R39, R39, R80, 0x1, P2 ;  /* 0x0000005027277211 */ /* 0x000fe400010f0eff */
[-C--:B------:R-:W-:Y:S02]  /*15a0*/  LEA R40, P3, R41, R78.reuse, 0x1 ;  /* 0x0000004e29287211 */ /* 0x080fe400078608ff */
[----:B------:R-:W-:-:S02]  /*15b0*/  LEA R44, P2, R8, R78, 0x1 ;  /* 0x0000004e082c7211 */ /* 0x000fc400078408ff */
[-C--:B------:R-:W-:Y:S01]  /*15c0*/  LEA.HI.X.SX32 R43, R7, R80.reuse, 0x1, P1 ;  /* 0x00000050072b7211 */ /* 0x080fe200008f0eff */
[----:B------:R-:W-:Y:S01]  /*15d0*/  IMAD R7, R76, 0x4, R22 ;  /* 0x000000044c077824 */ /* 0x000fe200078e0216 */
[-C--:B------:R-:W-:Y:S02]  /*15e0*/  LEA.HI.X.SX32 R41, R41, R80.reuse, 0x1, P3 ;  /* 0x0000005029297211 */ /* 0x080fe400018f0eff */
[----:B------:R-:W-:Y:S01]  /*15f0*/  LEA.HI.X.SX32 R45, R8, R80, 0x1, P2 ;  /* 0x00000050082d7211 */ /* 0x000fe200010f0eff */
[----:B------:R-:W-:Y:S01]  /*1600*/  IMAD R8, R76, 0x4, R7 ;  /* 0x000000044c087824 */ /* 0x000fe200078e0207 */
[CC--:B------:R-:W-:Y:S02]  /*1610*/  LEA R46, P3, R14.reuse, R78.reuse, 0x1 ;  /* 0x0000004e0e2e7211 */ /* 0x0c0fe400078608ff */
[----:B------:R-:W-:Y:S02]  /*1620*/  LEA R48, P1, R15, R78, 0x1 ;  /* 0x0000004e0f307211 */ /* 0x000fe400078208ff */
[----:B------:R-:W-:-:S02]  /*1630*/  LEA.HI.X.SX32 R47, R14, R80, 0x1, P3 ;  /* 0x000000500e2f7211 */ /* 0x000fc400018f0eff */
[----:B------:R-:W-:Y:S02]  /*1640*/  LEA R14, R76, R8, 0x2 ;  /* 0x000000084c0e7211 */ /* 0x000fe400078e10ff */
[----:B------:R-:W-:Y:S02]  /*1650*/  LEA R50, P2, R16, R78, 0x1 ;  /* 0x0000004e10327211 */ /* 0x000fe400078408ff */
[-C--:B------:R-:W-:Y:S01]  /*1660*/  LEA.HI.X.SX32 R49, R15, R80.reuse, 0x1, P1 ;  /* 0x000000500f317211 */ /* 0x080fe200008f0eff */
[----:B------:R-:W-:Y:S01]  /*1670*/  IMAD R15, R76, 0x4, R14 ;  /* 0x000000044c0f7824 */ /* 0x000fe200078e020e */
[----:B------:R-:W-:Y:S02]  /*1680*/  LEA.HI.X.SX32 R51, R16, R80, 0x1, P2 ;  /* 0x0000005010337211 */ /* 0x000fe400010f0eff */
[-C--:B------:R-:W-:Y:S01]  /*1690*/  LEA R52, P3, R18, R78.reuse, 0x1 ;  /* 0x0000004e12347211 */ /* 0x080fe200078608ff */
[----:B------:R-:W-:Y:S01]  /*16a0*/  IMAD R16, R76, 0x4, R15 ;  /* 0x000000044c107824 */ /* 0x000fe200078e020f */
[----:B------:R-:W-:-:S02]  /*16b0*/  LEA R56, P2, R20, R78, 0x1 ;  /* 0x0000004e14387211 */ /* 0x000fc400078408ff */
[----:B------:R-:W-:Y:S01]  /*16c0*/  LEA.HI.X.SX32 R53, R18, R80, 0x1, P3 ;  /* 0x0000005012357211 */ /* 0x000fe200018f0eff */
[----:B------:R-:W-:Y:S01]  /*16d0*/  IMAD R18, R76, 0x4, R16 ;  /* 0x000000044c127824 */ /* 0x000fe200078e0210 */
[----:B------:R-:W-:Y:S02]  /*16e0*/  LEA R54, P1, R19, R78, 0x1 ;  /* 0x0000004e13367211 */ /* 0x000fe400078208ff */
[----:B------:R-:W-:Y:S01]  /*16f0*/  LEA.HI.X.SX32 R57, R20, R80, 0x1, P2 ;  /* 0x0000005014397211 */ /* 0x000fe200010f0eff */
[----:B------:R-:W-:Y:S01]  /*1700*/  IMAD.MOV.U32 R20, RZ, RZ, RZ ;  /* 0x000000ffff147224 */ /* 0x000fe200078e00ff */
[-C--:B------:R-:W-:Y:S02]  /*1710*/  LEA R58, P3, R21, R78.reuse, 0x1 ;  /* 0x0000004e153a7211 */ /* 0x080fe400078608ff */
[----:B------:R-:W-:Y:S02]  /*1720*/  LEA R62, P2, R7, R78, 0x1 ;  /* 0x0000004e073e7211 */ /* 0x000fe400078408ff */
[----:B------:R-:W-:-:S02]  /*1730*/  LEA.HI.X.SX32 R55, R19, R80, 0x1, P1 ;  /* 0x0000005013377211 */ /* 0x000fc400008f0eff */
[----:B------:R-:W-:Y:S02]  /*1740*/  LEA.HI.X.SX32 R59, R21, R80, 0x1, P3 ;  /* 0x00000050153b7211 */ /* 0x000fe400018f0eff */
[----:B------:R-:W-:Y:S02]  /*1750*/  LEA R60, P1, R22, R78, 0x1 ;  /* 0x0000004e163c7211 */ /* 0x000fe400078208ff */
[----:B------:R-:W-:Y:S02]  /*1760*/  LEA.HI.X.SX32 R63, R7, R80, 0x1, P2 ;  /* 0x00000050073f7211 */ /* 0x000fe400010f0eff */
[----:B------:R-:W-:Y:S02]  /*1770*/  LEA R64, P3, R8, R78, 0x1 ;  /* 0x0000004e08407211 */ /* 0x000fe400078608ff */
[----:B------:R-:W-:Y:S02]  /*1780*/  LEA R7, R76, R18, 0x2 ;  /* 0x000000124c077211 */ /* 0x000fe400078e10ff */
[-C--:B------:R-:W-:Y:S01]  /*1790*/  LEA.HI.X.SX32 R61, R22, R80.reuse, 0x1, P1 ;  /* 0x00000050163d7211 */ /* 0x080fe200008f0eff */
[----:B------:R-:W-:Y:S01]  /*17a0*/  IMAD.MOV.U32 R22, RZ, RZ, 0x3f800000 ;  /* 0x3f800000ff167424 */ /* 0x000fe200078e00ff */
[----:B------:R-:W-:Y:S01]  /*17b0*/  LEA.HI.X.SX32 R65, R8, R80, 0x1, P3 ;  /* 0x0000005008417211 */ /* 0x000fe200018f0eff */
[----:B------:R-:W-:Y:S01]  /*17c0*/  IMAD R8, R76, 0x4, R7 ;  /* 0x000000044c087824 */ /* 0x000fe200078e0207 */
[----:B------:R-:W-:-:S02]  /*17d0*/  LEA R66, P1, R14, R78, 0x1 ;  /* 0x0000004e0e427211 */ /* 0x000fc400078208ff */
[CC--:B------:R-:W-:Y:S02]  /*17e0*/  LEA R68, P2, R15.reuse, R78.reuse, 0x1 ;  /* 0x0000004e0f447211 */ /* 0x0c0fe400078408ff */
[----:B------:R-:W-:Y:S02]  /*17f0*/  LEA R70, P3, R16, R78, 0x1 ;  /* 0x0000004e10467211 */ /* 0x000fe400078608ff */
[-C--:B------:R-:W-:Y:S01]  /*1800*/  LEA.HI.X.SX32 R67, R14, R80.reuse, 0x1, P1 ;  /* 0x000000500e437211 */ /* 0x080fe200008f0eff */
[----:B------:R-:W-:Y:S01]  /*1810*/  IMAD R14, R76, 0x4, R8 ;  /* 0x000000044c0e7824 */ /* 0x000fe200078e0208 */
[-C--:B------:R-:W-:Y:S01]  /*1820*/  LEA.HI.X.SX32 R69, R15, R80.reuse, 0x1, P2 ;  /* 0x000000500f457211 */ /* 0x080fe200010f0eff */
[----:B------:R-:W-:Y:S01]  /*1830*/  IMAD.MOV.U32 R15, RZ, RZ, RZ ;  /* 0x000000ffff0f7224 */ /* 0x000fe200078e00ff */
[----:B------:R-:W-:Y:S02]  /*1840*/  LEA.HI.X.SX32 R71, R16, R80, 0x1, P3 ;  /* 0x0000005010477211 */ /* 0x000fe400018f0eff */
[----:B------:R-:W-:-:S02]  /*1850*/  LEA R72, P1, R18, R78, 0x1 ;  /* 0x0000004e12487211 */ /* 0x000fc400078208ff */
[CC--:B------:R-:W-:Y:S02]  /*1860*/  LEA R74, P2, R7.reuse, R78.reuse, 0x1 ;  /* 0x0000004e074a7211 */ /* 0x0c0fe400078408ff */
[-C--:B------:R-:W-:Y:S02]  /*1870*/  LEA R76, P3, R8, R78.reuse, 0x1 ;  /* 0x0000004e084c7211 */ /* 0x080fe400078608ff */
[----:B------:R-:W-:Y:S02]  /*1880*/  LEA R78, P4, R14, R78, 0x1 ;  /* 0x0000004e0e4e7211 */ /* 0x000fe400078808ff */
[-C--:B------:R-:W-:Y:S02]  /*1890*/  LEA.HI.X.SX32 R73, R18, R80.reuse, 0x1, P1 ;  /* 0x0000005012497211 */ /* 0x080fe400008f0eff */
[-C--:B------:R-:W-:Y:S02]  /*18a0*/  LEA.HI.X.SX32 R79, R14, R80.reuse, 0x1, P4 ;  /* 0x000000500e4f7211 */ /* 0x080fe400020f0eff */
[-C--:B------:R-:W-:Y:S01]  /*18b0*/  LEA.HI.X.SX32 R75, R7, R80.reuse, 0x1, P2 ;  /* 0x00000050074b7211 */ /* 0x080fe200010f0eff */
[----:B------:R-:W-:Y:S01]  /*18c0*/  IMAD.MOV.U32 R7, RZ, RZ, 0x3f800000 ;  /* 0x3f800000ff077424 */ /* 0x000fe200078e00ff */
[----:B------:R-:W-:Y:S01]  /*18d0*/  LEA.HI.X.SX32 R77, R8, R80, 0x1, P3 ;  /* 0x00000050084d7211 */ /* 0x000fe200018f0eff */
[----:B------:R-:W-:Y:S01]  /*18e0*/  IMAD.MOV.U32 R8, RZ, RZ, 0x3f800000 ;  /* 0x3f800000ff087424 */ /* 0x000fe200078e00ff */
[----:B------:R-:W-:-:S02]  /*18f0*/  LOP3.LUT R19, R13, 0x20, RZ, 0x3c, !PT ;  /* 0x000000200d137812 */ /* 0x000fc400078e3cff */
[----:B------:R-:W-:Y:S02]  /*1900*/  CS2R R80, SRZ ;  /* 0x0000000000507805 */ /* 0x000fe4000001ff00 */
[C---:B------:R-:W-:Y:S02]  /*1910*/  LOP3.LUT R14, R13.reuse, 0x40, RZ, 0x3c, !PT ;  /* 0x000000400d0e7812 */ /* 0x040fe400078e3cff */
[C---:B------:R-:W-:Y:S02]  /*1920*/  LOP3.LUT P1, RZ, R0.reuse, 0x7, RZ, 0xc0, !PT ;  /* 0x0000000700ff7812 */ /* 0x040fe4000782c0ff */
[----:B------:R-:W-:Y:S02]  /*1930*/  LOP3.LUT P2, RZ, R0, 0x3, RZ, 0xc0, !PT ;  /* 0x0000000300ff7812 */ /* 0x000fe4000784c0ff */
[----:B------:R-:W-:Y:S02]  /*1940*/  MOV R21, 0x3f800000 ;  /* 0x3f80000000157802 */ /* 0x000fe40000000f00 */
[----:B------:R-:W-:-:S02]  /*1950*/  LOP3.LUT R13, R13, 0x60, RZ, 0x3c, !PT ;  /* 0x000000600d0d7812 */ /* 0x000fc400078e3cff */
[----:B------:R-:W-:Y:S02]  /*1960*/  LOP3.LUT R16, R11, 0x40, RZ, 0x3c, !PT ;  /* 0x000000400b107812 */ /* 0x000fe400078e3cff */
[----:B------:R-:W-:-:S07]  /*1970*/  LOP3.LUT R18, R12, 0x20, RZ, 0x3c, !PT ;  /* 0x000000200c127812 */ /* 0x000fce00078e3cff */
.L_x_1:
[----:B------:R-:W-:-:S04]  /*1980*/  IMAD.WIDE R98, R15, 0x2, R210 ;  /* 0x000000020f627825 */ /* 0x000fc800078e02d2 */
[C---:B------:R-:W-:Y:S01]  /*1990*/  IMAD.WIDE R100, R15.reuse, 0x2, R208 ;  /* 0x000000020f647825 */ /* 0x040fe200078e02d0 */
[----:B------:R0:W2:Y:S03]  /*19a0*/  LDG.E.U16 R96, desc[UR10][R98.64] ;  /* 0x0000000a62607981 */ /* 0x0000a6000c1e1500 */
[C---:B------:R-:W-:Y:S01]  /*19b0*/  IMAD.WIDE R114, R15.reuse, 0x2, R198 ;  /* 0x000000020f727825 */ /* 0x040fe200078e02c6 */
[----:B------:R1:W3:Y:S03]  /*19c0*/  LDG.E.U16 R97, desc[UR10][R100.64] ;  /* 0x0000000a64617981 */ /* 0x0002e6000c1e1500 */
[C---:B------:R-:W-:Y:S01]  /*19d0*/  IMAD.WIDE R110, R15.reuse, 0x2, R202 ;  /* 0x000000020f6e7825 */ /* 0x040fe200078e02ca */
[----:B------:R4:W5:Y:S03]  /*19e0*/  LDG.E.U16 R120, desc[UR10][R114.64] ;  /* 0x0000000a72787981 */ /* 0x000966000c1e1500 */
[C---:B------:R-:W-:Y:S01]  /*19f0*/  IMAD.WIDE R112, R15.reuse, 0x2, R200 ;  /* 0x000000020f707825 */ /* 0x040fe200078e02c8 */
[----:B------:R4:W3:Y:S03]  /*1a00*/  LDG.E.U16 R105, desc[UR10][R110.64] ;  /* 0x0000000a6e697981 */ /* 0x0008e6000c1e1500 */
[C---:B0-----:R-:W-:Y:S01]  /*1a10*/  IMAD.WIDE R98, R15.reuse, 0x2, R196 ;  /* 0x000000020f627825 */ /* 0x041fe200078e02c4 */
[----:B------:R0:W5:Y:S03]  /*1a20*/  LDG.E.U16 R109, desc[UR10][R112.64] ;  /* 0x0000000a706d7981 */ /* 0x000166000c1e1500 */
[C---:B------:R-:W-:Y:S01]  /*1a30*/  IMAD.WIDE R102, R15.reuse, 0x2, R206 ;  /* 0x000000020f667825 */ /* 0x040fe200078e02ce */
[----:B------:R0:W5:Y:S03]  /*1a40*/  LDG.E.U16 R124, desc[UR10][R98.64] ;  /* 0x0000000a627c7981 */ /* 0x000166000c1e1500 */
[C---:B------:R-:W-:Y:S01]  /*1a50*/  IMAD.WIDE R106, R15.reuse, 0x2, R204 ;  /* 0x000000020f6a7825 */ /* 0x040fe200078e02cc */
[----:B------:R0:W5:Y:S03]  /*1a60*/  LDG.E.U16 R104, desc[UR10][R102.64] ;  /* 0x0000000a66687981 */ /* 0x000166000c1e1500 */
[C---:B-1----:R-:W-:Y:S01]  /*1a70*/  IMAD.WIDE R100, R15.reuse, 0x2, R194 ;  /* 0x000000020f647825 */ /* 0x042fe200078e02c2 */
[----:B------:R1:W5:Y:S03]  /*1a80*/  LDG.E.U16 R108, desc[UR10][R106.64] ;  /* 0x0000000a6a6c7981 */ /* 0x000366000c1e1500 */
[C---:B------:R-:W-:Y:S01]  /*1a90*/  IMAD.WIDE R116, R15.reuse, 0x2, R192 ;  /* 0x000000020f747825 */ /* 0x040fe200078e02c0 */
[----:B------:R1:W5:Y:S03]  /*1aa0*/  LDG.E.U16 R121, desc[UR10][R100.64] ;  /* 0x0000000a64797981 */ /* 0x000366000c1e1500 */
[C---:B------:R-:W-:Y:S01]  /*1ab0*/  IMAD.WIDE R118, R15.reuse, 0x2, R190 ;  /* 0x000000020f767825 */ /* 0x040fe200078e02be */
[----:B------:R1:W5:Y:S03]  /*1ac0*/  LDG.E.U16 R122, desc[UR10][R116.64] ;  /* 0x0000000a747a7981 */ /* 0x000366000c1e1500 */
[C---:B----4-:R-:W-:Y:S01]  /*1ad0*/  IMAD.WIDE R114, R15.reuse, 0x2, R176 ;  /* 0x000000020f727825 */ /* 0x050fe200078e02b0 */
[----:B------:R4:W5:Y:S03]  /*1ae0*/  LDG.E.U16 R123, desc[UR10][R118.64] ;  /* 0x0000000a767b7981 */ /* 0x000966000c1e1500 */
[C---:B------:R-:W-:Y:S01]  /*1af0*/  IMAD.WIDE R126, R15.reuse, 0x2, R188 ;  /* 0x000000020f7e7825 */ /* 0x040fe200078e02bc */
[----:B------:R4:W5:Y:S03]  /*1b00*/  LDG.E.U16 R212, desc[UR10][R114.64] ;  /* 0x0000000a72d47981 */ /* 0x000966000c1e1500 */
[C---:B------:R-:W-:Y:S01]  /*1b10*/  IMAD.WIDE R110, R15.reuse, 0x2, R182 ;  /* 0x000000020f6e7825 */ /* 0x040fe200078e02b6 */
[----:B------:R4:W5:Y:S03]  /*1b20*/  LDG.E.U16 R125, desc[UR10][R126.64] ;  /* 0x0000000a7e7d7981 */ /* 0x000966000c1e1500 */
[C---:B0-----:R-:W-:Y:S01]  /*1b30*/  IMAD.WIDE R112, R15.reuse, 0x2, R178 ;  /* 0x000000020f707825 */ /* 0x041fe200078e02b2 */
[----:B------:R-:W5:Y:S03]  /*1b40*/  LDG.E.U16 R168, desc[UR10][R110.64] ;  /* 0x0000000a6ea87981 */ /* 0x000f66000c1e1500 */
[C---:B------:R-:W-:Y:S01]  /*1b50*/  IMAD.WIDE R98, R15.reuse, 0x2, R174 ;  /* 0x000000020f627825 */ /* 0x040fe200078e02ae */
[----:B------:R0:W5:Y:S03]  /*1b60*/  LDG.E.U16 R169, desc[UR10][R112.64] ;  /* 0x0000000a70a97981 */ /* 0x000166000c1e1500 */
[C---:B------:R-:W-:Y:S01]  /*1b70*/  IMAD.WIDE R160, R15.reuse, 0x2, R154 ;  /* 0x000000020fa07825 */ /* 0x040fe200078e029a */
[----:B------:R0:W5:Y:S03]  /*1b80*/  LDG.E.U16 R213, desc[UR10][R98.64] ;  /* 0x0000000a62d57981 */ /* 0x000166000c1e1500 */
[----:B------:R-:W-:-:S02]  /*1b90*/  IMAD.WIDE R102, R15, 0x2, R186 ;  /* 0x000000020f667825 */ /* 0x000fc400078e02ba */
[----:B------:R-:W5:Y:S02]  /*1ba0*/  LDG.E.U16 R161, desc[UR10][R160.64] ;  /* 0x0000000aa0a17981 */ /* 0x000f64000c1e1500 */
[C---:B-1----:R-:W-:Y:S02]  /*1bb0*/  IMAD.WIDE R106, R15.reuse, 0x2, R184 ;  /* 0x000000020f6a7825 */ /* 0x042fe400078e02b8 */
[----:B------:R-:W5:Y:S02]  /*1bc0*/  LDG.E.U16 R166, desc[UR10][R102.64] ;  /* 0x0000000a66a67981 */ /* 0x000f64000c1e1500 */
[C---:B------:R-:W-:Y:S02]  /*1bd0*/  IMAD.WIDE R100, R15.reuse, 0x2, R170 ;  /* 0x000000020f647825 */ /* 0x040fe400078e02aa */
[----:B------:R-:W5:Y:S02]  /*1be0*/  LDG.E.U16 R167, desc[UR10][R106.64] ;  /* 0x0000000a6aa77981 */ /* 0x000f64000c1e1500 */
[----:B------:R-:W-:-:S02]  /*1bf0*/  IMAD.WIDE R116, R15, 0x2, R162 ;  /* 0x000000020f747825 */ /* 0x000fc400078e02a2 */
[----:B------:R-:W5:Y:S02]  /*1c00*/  LDG.E.U16 R214, desc[UR10][R100.64] ;  /* 0x0000000a64d67981 */ /* 0x000f64000c1e1500 */
[C---:B------:R-:W-:Y:S02]  /*1c10*/  IMAD.WIDE R164, R15.reuse, 0x2, R146 ;  /* 0x000000020fa47825 */ /* 0x040fe400078e0292 */
[----:B------:R1:W5:Y:S02]  /*1c20*/  LDG.E.U16 R215, desc[UR10][R116.64] ;  /* 0x0000000a74d77981 */ /* 0x000364000c1e1500 */
[C---:B----4-:R-:W-:Y:S02]  /*1c30*/  IMAD.WIDE R118, R15.reuse, 0x2, R152 ;  /* 0x000000020f767825 */ /* 0x050fe400078e0298 */
[----:B------:R-:W4:Y:S02]  /*1c40*/  LDG.E.U16 R165, desc[UR10][R164.64] ;  /* 0x0000000aa4a57981 */ /* 0x000f24000c1e1500 */
[----:B------:R-:W-:-:S02]  /*1c50*/  IMAD.WIDE R114, R15, 0x2, R144 ;  /* 0x000000020f727825 */ /* 0x000fc400078e0290 */
[----:B------:R-:W4:Y:S02]  /*1c60*/  LDG.E.U16 R118, desc[UR10][R118.64] ;  /* 0x0000000a76767981 */ /* 0x000f24000c1e1500 */
[C---:B------:R-:W-:Y:S02]  /*1c70*/  IMAD.WIDE R126, R15.reuse, 0x2, R158 ;  /* 0x000000020f7e7825 */ /* 0x040fe400078e029e */
[----:B------:R-:W4:Y:S02]  /*1c80*/  LDG.E.U16 R114, desc[UR10][R114.64] ;  /* 0x0000000a72727981 */ /* 0x000f24000c1e1500 */
[C---:B0-----:R-:W-:Y:S02]  /*1c90*/  IMAD.WIDE R112, R15.reuse, 0x2, R150 ;  /* 0x000000020f707825 */ /* 0x041fe400078e0296 */
[----:B------:R-:W4:Y:S02]  /*1ca0*/  LDG.E.U16 R127, desc[UR10][R126.64] ;  /* 0x0000000a7e7f7981 */ /* 0x000f24000c1e1500 */
[----:B------:R-:W-:-:S02]  /*1cb0*/  IMAD.WIDE R110, R15, 0x2, R142 ;  /* 0x000000020f6e7825 */ /* 0x000fc400078e028e */
[----:B------:R-:W4:Y:S02]  /*1cc0*/  LDG.E.U16 R112, desc[UR10][R112.64] ;  /* 0x0000000a70707981 */ /* 0x000f24000c1e1500 */
[C---:B------:R-:W-:Y:S02]  /*1cd0*/  IMAD.WIDE R98, R15.reuse, 0x2, R156 ;  /* 0x000000020f627825 */ /* 0x040fe400078e029c */
[----:B------:R0:W4:Y:S02]  /*1ce0*/  LDG.E.U16 R110, desc[UR10][R110.64] ;  /* 0x0000000a6e6e7981 */ /* 0x000124000c1e1500 */
[C---:B-1----:R-:W-:Y:S02]  /*1cf0*/  IMAD.WIDE R116, R15.reuse, 0x2, R180 ;  /* 0x000000020f747825 */ /* 0x042fe400078e02b4 */
[----:B------:R-:W4:Y:S02]  /*1d00*/  LDG.E.U16 R98, desc[UR10][R98.64] ;  /* 0x0000000a62627981 */ /* 0x000f24000c1e1500 */
[----:B------:R-:W-:-:S02]  /*1d10*/  IMAD.WIDE R106, R15, 0x2, R172 ;  /* 0x000000020f6a7825 */ /* 0x000fc400078e02ac */
[----:B------:R1:W4:Y:S02]  /*1d20*/  LDG.E.U16 R160, desc[UR10][R116.64] ;  /* 0x0000000a74a07981 */ /* 0x000324000c1e1500 */
[C---:B------:R-:W-:Y:S02]  /*1d30*/  IMAD.WIDE R100, R15.reuse, 0x2, R148 ;  /* 0x000000020f647825 */ /* 0x040fe400078e0294 */
[----:B------:R-:W4:Y:S02]  /*1d40*/  LDG.E.U16 R126, desc[UR10][R106.64] ;  /* 0x0000000a6a7e7981 */ /* 0x000f24000c1e1500 */
[----:B------:R-:W-:Y:S02]  /*1d50*/  IMAD.WIDE R102, R15, 0x2, R140 ;  /* 0x000000020f667825 */ /* 0x000fe400078e028c */
[----:B------:R1:W4:Y:S04]  /*1d60*/  LDG.E.U16 R164, desc[UR10][R100.64] ;  /* 0x0000000a64a47981 */ /* 0x000328000c1e1500 */
[----:B------:R-:W4:Y:S01]  /*1d70*/  LDG.E.U16 R216, desc[UR10][R102.64] ;  /* 0x0000000a66d87981 */ /* 0x000f22000c1e1500 */
[C---:B0-----:R-:W-:Y:S01]  /*1d80*/  LOP3.LUT R111, R0.reuse, 0x7f, RZ, 0xc0, !PT ;  /* 0x0000007f006f7812 */ /* 0x041fe200078ec0ff */
[----:B------:R-:W-:Y:S01]  /*1d90*/  BAR.SYNC.DEFER_BLOCKING 0x0 ;  /* 0x0000000000007b1d */ /* 0x000fe20000010000 */
[----:B------:R-:W-:-:S03]  /*1da0*/  LOP3.LUT P3, RZ, R0, 0x80, RZ, 0xc0, !PT ;  /* 0x0000008000ff7812 */ /* 0x000fc6000786c0ff */
[----:B------:R-:W-:Y:S01]  /*1db0*/  IMAD.SHL.U32 R111, R111, 0x2, RZ ;  /* 0x000000026f6f7824 */ /* 0x000fe200078e00ff */
[----:B-1----:R-:W-:-:S04]  /*1dc0*/  SEL R116, RZ, 0x110, !P3 ;  /* 0x00000110ff747807 */ /* 0x002fc80005800000 */
[----:B------:R-:W-:-:S04]  /*1dd0*/  LOP3.LUT R116, R116, R111, RZ, 0x3c, !PT ;  /* 0x0000006f74747212 */ /* 0x000fc800078e3cff */
[C---:B------:R-:W-:Y:S02]  /*1de0*/  LOP3.LUT R99, R116.reuse, 0x20, RZ, 0x3c, !PT ;  /* 0x0000002074637812 */ /* 0x040fe400078e3cff */
[----:B------:R-:W-:Y:S02]  /*1df0*/  LOP3.LUT R101, R116, 0x40, RZ, 0x3c, !PT ;  /* 0x0000004074657812 */ /* 0x000fe400078e3cff */
[C---:B------:R-:W-:Y:S01]  /*1e00*/  LOP3.LUT R135, R0.reuse, 0x7, RZ, 0xc0, !PT ;  /* 0x0000000700877812 */ /* 0x040fe200078ec0ff */
[----:B------:R-:W-:-:S04]  /*1e10*/  IMAD.SHL.U32 R113, R0, 0x2, RZ ;  /* 0x0000000200717824 */ /* 0x000fc800078e00ff */
[----:B------:R-:W-:-:S05]  /*1e20*/  IMAD.SHL.U32 R115, R135, 0x10, RZ ;  /* 0x0000001087737824 */ /* 0x000fca00078e00ff */
[----:B------:R-:W-:-:S04]  /*1e30*/  LEA R106, R6, R115, 0x6 ;  /* 0x00000073066a7211 */ /* 0x000fc800078e30ff */
[----:B------:R-:W-:-:S05]  /*1e40*/  LOP3.LUT R106, R106, 0x30, R113, 0x78, !PT ;  /* 0x000000306a6a7812 */ /* 0x000fca00078e7871 */
[----:B------:R-:W-:Y:S01]  /*1e50*/  IMAD R135, R135, 0x100, R106 ;  /* 0x0000010087877824 */ /* 0x000fe200078e026a */
[----:B--2---:R-:W-:Y:S04]  /*1e60*/  STS.U16 [R116+UR6], R96 ;  /* 0x0000006074007988 */ /* 0x004fe80008000406 */
[----:B---3--:R-:W-:Y:S04]  /*1e70*/  STS.U16 [R116+UR6+0x800], R105 ;  /* 0x0008006974007988 */ /* 0x008fe80008000406 */
[----:B-----5:R-:W-:Y:S04]  /*1e80*/  STS.U16 [R116+UR6+0x1000], R121 ;  /* 0x0010007974007988 */ /* 0x020fe80008000406 */
[----:B------:R-:W-:Y:S04]  /*1e90*/  STS.U16 [R116+UR6+0x2000], R169 ;  /* 0x002000a974007988 */ /* 0x000fe80008000406 */
[----:B------:R0:W-:Y:S04]  /*1ea0*/  STS.U16 [R116+UR6+0x3000], R161 ;  /* 0x003000a174007988 */ /* 0x0001e80008000406 */
[----:B------:R-:W-:Y:S01]  /*1eb0*/  STS.U16 [R116+UR6+0x1800], R166 ;  /* 0x001800a674007988 */ /* 0x000fe20008000406 */
[----:B0-----:R-:W-:-:S03]  /*1ec0*/  LOP3.LUT R161, R116, 0x60, RZ, 0x3c, !PT ;  /* 0x0000006074a17812 */ /* 0x001fc600078e3cff */
[----:B------:R-:W-:Y:S04]  /*1ed0*/  STS.U16 [R116+UR6+0x2800], R214 ;  /* 0x002800d674007988 */ /* 0x000fe80008000406 */
[----:B----4-:R-:W-:Y:S04]  /*1ee0*/  STS.U16 [R116+UR6+0x3800], R165 ;  /* 0x003800a574007988 */ /* 0x010fe80008000406 */
[----:B------:R-:W-:Y:S04]  /*1ef0*/  STS.U16 [R99+UR6+0x200], R97 ;  /* 0x0002006163007988 */ /* 0x000fe80008000406 */
        /* <DEDUP_REMOVED lines=22> */
[----:B------:R-:W-:Y:S01]  /*2060*/  STS.U16 [R161+UR6+0x3e00], R216 ;  /* 0x003e00d8a1007988 */ /* 0x000fe20008000406 */
[----:B------:R-:W-:Y:S06]  /*2070*/  BAR.SYNC.DEFER_BLOCKING 0x0 ;  /* 0x0000000000007b1d */ /* 0x000fec0000010000 */
[----:B------:R-:W-:Y:S04]  /*2080*/  LDSM.16.MT88.4 R120, [R12+UR6+0x4000] ;  /* 0x004000060c78783b */ /* 0x000fe80008004200 */
[----:B------:R-:W0:Y:S04]  /*2090*/  LDSM.16.M88.4 R104, [R135+UR6] ;  /* 0x000000068768783b */ /* 0x000e280008000200 */
[----:B------:R-:W1:Y:S04]  /*20a0*/  LDSM.16.MT88.4 R116, [R18+UR6+0x4000] ;  /* 0x004000061274783b */ /* 0x000e680008004200 */
[----:B------:R-:W2:Y:S04]  /*20b0*/  LDSM.16.MT88.4 R112, [R12+UR6+0x4400] ;  /* 0x004400060c70783b */ /* 0x000ea80008004200 */
[----:B------:R-:W3:Y:S04]  /*20c0*/  LDSM.16.MT88.4 R100, [R18+UR6+0x4400] ;  /* 0x004400061264783b */ /* 0x000ee80008004200 */
[----:B------:R-:W-:Y:S04]  /*20d0*/  LDSM.16.MT88.4 R108, [R12+UR6+0x4800] ;  /* 0x004800060c6c783b */ /* 0x000fe80008004200 */
[----:B------:R-:W4:Y:S04]  /*20e0*/  LDSM.16.M88.4 R96, [R17+UR6] ;  /* 0x000000061160783b */ /* 0x000f280008000200 */
[----:B------:R-:W5:Y:S01]  /*20f0*/  LDSM.16.MT88.4 R124, [R18+UR6+0x4800] ;  /* 0x00480006127c783b */ /* 0x000f620008004200 */
[-C--:B0-----:R-:W-:Y:S06]  /*2100*/  HMMA.16816.F32 R120, R120, R104.reuse, RZ ;  /* 0x000000687878723c */ /* 0x081fec00000018ff */
[----:B-1----:R-:W-:-:S15]  /*2110*/  HMMA.16816.F32 R116, R116, R104, RZ ;  /* 0x000000687474723c */ /* 0x002fde00000018ff */
[----:B------:R-:W-:-:S03]  /*2120*/  NOP ;  /* 0x0000000000007918 */ /* 0x000fc60000000000 */
[-C--:B--2---:R-:W-:Y:S01]  /*2130*/  HMMA.16816.F32 R112, R112, R106.reuse, R120 ;  /* 0x0000006a7070723c */ /* 0x084fe20000001878 */
[----:B------:R-:W-:Y:S05]  /*2140*/  LDSM.16.MT88.4 R120, [R18+UR6+0x5000] ;  /* 0x005000061278783b */ /* 0x000fea0008004200 */
[----:B---3--:R-:W-:Y:S01]  /*2150*/  HMMA.16816.F32 R116, R100, R106, R116 ;  /* 0x0000006a6474723c */ /* 0x008fe20000001874 */
[----:B------:R-:W0:Y:S04]  /*2160*/  LDSM.16.MT88.4 R100, [R12+UR6+0x4c00] ;  /* 0x004c00060c64783b */ /* 0x000e280008004200 */
[----:B------:R-:W1:-:S13]  /*2170*/  LDSM.16.MT88.4 R104, [R18+UR6+0x4c00] ;  /* 0x004c00061268783b */ /* 0x000e5a0008004200 */
[-C--:B----4-:R-:W-:Y:S01]  /*2180*/  HMMA.16816.F32 R108, R108, R96.reuse, R112 ;  /* 0x000000606c6c723c */ /* 0x090fe20000001870 */
[----:B------:R-:W-:Y:S05]  /*2190*/  LDSM.16.MT88.4 R112, [R12+UR6+0x5000] ;  /* 0x005000060c70783b */ /* 0x000fea0008004200 */
[----:B-----5:R-:W-:Y:S01]  /*21a0*/  HMMA.16816.F32 R124, R124, R96, R116 ;  /* 0x000000607c7c723c */ /* 0x020fe20000001874 */
[----:B------:R-:W2:-:S15]  /*21b0*/  LDSM.16.M88.4 R116, [R135+UR6+0x80] ;  /* 0x000080068774783b */ /* 0x000e9e0008000200 */
[----:B------:R-:W-:-:S02]  /*21c0*/  NOP ;  /* 0x0000000000007918 */ /* 0x000fc40000000000 */
[-C--:B0-----:R-:W-:Y:S01]  /*21d0*/  HMMA.16816.F32 R100, R100, R98.reuse, R108 ;  /* 0x000000626464723c */ /* 0x081fe2000000186c */
[----:B------:R-:W-:Y:S05]  /*21e0*/  LDSM.16.MT88.4 R108, [R12+UR6+0x5800] ;  /* 0x005800060c6c783b */ /* 0x000fea0008004200 */
[----:B-1----:R-:W-:Y:S01]  /*21f0*/  HMMA.16816.F32 R124, R104, R98, R124 ;  /* 0x00000062687c723c */ /* 0x002fe2000000187c */
[----:B------:R-:W0:Y:S04]  /*2200*/  LDSM.16.MT88.4 R96, [R12+UR6+0x5400] ;  /* 0x005400060c60783b */ /* 0x000e280008004200 */
[----:B------:R-:W1:-:S13]  /*2210*/  LDSM.16.MT88.4 R104, [R18+UR6+0x5400] ;  /* 0x005400061268783b */ /* 0x000e5a0008004200 */
[-C--:B--2---:R-:W-:Y:S01]  /*2220*/  HMMA.16816.F32 R100, R112, R116.reuse, R100 ;  /* 0x000000747064723c */ /* 0x084fe20000001864 */
[----:B------:R-:W2:Y:S05]  /*2230*/  LDSM.16.M88.4 R112, [R17+UR6+0x80] ;  /* 0x000080061170783b */ /* 0x000eaa0008000200 */
[----:B------:R-:W-:Y:S01]  /*2240*/  HMMA.16816.F32 R120, R120, R116, R124 ;  /* 0x000000747878723c */ /* 0x000fe2000000187c */
[----:B------:R-:W3:-:S15]  /*2250*/  LDSM.16.MT88.4 R124, [R18+UR6+0x5800] ;  /* 0x00580006127c783b */ /* 0x000ede0008004200 */
[----:B------:R-:W-:-:S02]  /*2260*/  NOP ;  /* 0x0000000000007918 */ /* 0x000fc40000000000 */
[-C--:B0-----:R-:W-:Y:S01]  /*2270*/  HMMA.16816.F32 R96, R96, R118.reuse, R100 ;  /* 0x000000766060723c */ /* 0x081fe20000001864 */
[----:B------:R-:W0:Y:S05]  /*2280*/  LDSM.16.MT88.4 R100, [R12+UR6+0x5c00] ;  /* 0x005c00060c64783b */ /* 0x000e2a0008004200 */
[----:B-1----:R-:W-:Y:S01]  /*2290*/  HMMA.16816.F32 R104, R104, R118, R120 ;  /* 0x000000766868723c */ /* 0x002fe20000001878 */
[----:B------:R-:W1:-:S15]  /*22a0*/  LDSM.16.MT88.4 R116, [R18+UR6+0x5c00] ;  /* 0x005c00061274783b */ /* 0x000e5e0008004200 */
[----:B------:R-:W-:-:S02]  /*22b0*/  NOP ;  /* 0x0000000000007918 */ /* 0x000fc40000000000 */
[-C--:B--2---:R-:W-:Y:S06]  /*22c0*/  HMMA.16816.F32 R96, R108, R112.reuse, R96 ;  /* 0x000000706c60723c */ /* 0x084fec0000001860 */
[----:B---3--:R-:W-:-:S15]  /*22d0*/  HMMA.16816.F32 R104, R124, R112, R104 ;  /* 0x000000707c68723c */ /* 0x008fde0000001868 */
[----:B------:R-:W-:-:S03]  /*22e0*/  NOP ;  /* 0x0000000000007918 */ /* 0x000fc60000000000 */
[-C--:B0-----:R-:W-:Y:S06]  /*22f0*/  HMMA.16816.F32 R96, R100, R114.reuse, R96 ;  /* 0x000000726460723c */ /* 0x081fec0000001860 */
[----:B-1----:R-:W-:-:S15]  /*2300*/  HMMA.16816.F32 R104, R116, R114, R104 ;  /* 0x000000727468723c */ /* 0x002fde0000001868 */
[----:B------:R-:W-:-:S03]  /*2310*/  NOP ;  /* 0x0000000000007918 */ /* 0x000fc60000000000 */
[----:B------:R-:W-:Y:S01]  /*2320*/  FMUL R100, R96, UR9 ;  /* 0x0000000960647c20 */ /* 0x000fe20008400000 */
[----:B------:R-:W-:Y:S01]  /*2330*/  FMUL R101, R97, UR9 ;  /* 0x0000000961657c20 */ /* 0x000fe20008400000 */
[----:B------:R-:W-:Y:S01]  /*2340*/  FMUL R102, R98, UR9 ;  /* 0x0000000962667c20 */ /* 0x000fe20008400000 */
[----:B------:R-:W-:-:S03]  /*2350*/  FMUL R103, R99, UR9 ;  /* 0x0000000963677c20 */ /* 0x000fc60008400000 */
[----:B------:R-:W-:Y:S01]  /*2360*/  FMUL R108, R104, UR9 ;  /* 0x00000009686c7c20 */ /* 0x000fe20008400000 */
[----:B------:R-:W-:Y:S01]  /*2370*/  FMUL R109, R105, UR9 ;  /* 0x00000009696d7c20 */ /* 0x000fe20008400000 */
[----:B------:R-:W-:Y:S01]  /*2380*/  FMUL R110, R106, UR9 ;  /* 0x000000096a6e7c20 */ /* 0x000fe20008400000 */
[----:B------:R-:W-:Y:S01]  /*2390*/  FMUL R111, R107, UR9 ;  /* 0x000000096b6f7c20 */ /* 0x000fe20008400000 */
[----:B------:R-:W-:Y:S02]  /*23a0*/  FMNMX R100, R100, R101, !PT ;  /* 0x0000006564647209 */ /* 0x000fe40007800000 */
[----:B------:R-:W-:Y:S02]  /*23b0*/  FMNMX R102, R102, R103, !PT ;  /* 0x0000006766667209 */ /* 0x000fe40007800000 */
[----:B------:R-:W-:Y:S02]  /*23c0*/  FMNMX R108, R108, R109, !PT ;  /* 0x0000006d6c6c7209 */ /* 0x000fe40007800000 */
[----:B------:R-:W-:Y:S01]  /*23d0*/  FMNMX R110, R110, R111, !PT ;  /* 0x0000006f6e6e7209 */ /* 0x000fe20007800000 */
[----:B------:R-:W0:Y:S04]  /*23e0*/  SHFL.BFLY PT, R101, R100, 0x2, 0x1f ;  /* 0x0c401f0064657f89 */ /* 0x000e2800000e0000 */
[----:B------:R-:W1:Y:S04]  /*23f0*/  SHFL.BFLY PT, R103, R102, 0x2, 0x1f ;  /* 0x0c401f0066677f89 */ /* 0x000e6800000e0000 */
[----:B------:R-:W2:Y:S04]  /*2400*/  SHFL.BFLY PT, R109, R108, 0x2, 0x1f ;  /* 0x0c401f006c6d7f89 */ /* 0x000ea800000e0000 */
[----:B------:R-:W3:Y:S01]  /*2410*/  SHFL.BFLY PT, R111, R110, 0x2, 0x1f ;  /* 0x0c401f006e6f7f89 */ /* 0x000ee200000e0000 */
[----:B0-----:R-:W-:-:S02]  /*2420*/  FMNMX R101, R100, R101, !PT ;  /* 0x0000006564657209 */ /* 0x001fc40007800000 */
[----:B-1----:R-:W-:Y:S02]  /*2430*/  FMNMX R103, R102, R103, !PT ;  /* 0x0000006766677209 */ /* 0x002fe40007800000 */
[----:B--2---:R-:W-:Y:S02]  /*2440*/  FMNMX R109, R108, R109, !PT ;  /* 0x0000006d6c6d7209 */ /* 0x004fe40007800000 */
[----:B---3--:R-:W-:Y:S01]  /*2450*/  FMNMX R111, R110, R111, !PT ;  /* 0x0000006f6e6f7209 */ /* 0x008fe20007800000 */
[----:B------:R-:W0:Y:S04]  /*2460*/  SHFL.BFLY PT, R112, R101, 0x1, 0x1f ;  /* 0x0c201f0065707f89 */ /* 0x000e2800000e0000 */
[----:B------:R-:W1:Y:S04]  /*2470*/  SHFL.BFLY PT, R114, R103, 0x1, 0x1f ;  /* 0x0c201f0067727f89 */ /* 0x000e6800000e0000 */
[----:B------:R-:W2:Y:S04]  /*2480*/  SHFL.BFLY PT, R118, R109, 0x1, 0x1f ;  /* 0x0c201f006d767f89 */ /* 0x000ea800000e0000 */
[----:B------:R-:W3:Y:S01]  /*2490*/  SHFL.BFLY PT, R100, R111, 0x1, 0x1f ;  /* 0x0c201f006f647f89 */ /* 0x000ee200000e0000 */
[----:B------:R-:W-:Y:S01]  /*24a0*/  IMAD.SHL.U32 R122, R0, 0x2, RZ ;  /* 0x00000002007a7824 */ /* 0x000fe200078e00ff */
[----:B------:R-:W-:-:S04]  /*24b0*/  SHF.R.U32.HI R102, RZ, 0x3, R5 ;  /* 0x00000003ff667819 */ /* 0x000fc80000011605 */
[----:B------:R-:W-:Y:S02]  /*24c0*/  LOP3.LUT R116, R122, 0x38, RZ, 0xc0, !PT ;  /* 0x000000387a747812 */ /* 0x000fe400078ec0ff */
[----:B------:R-:W-:Y:S02]  /*24d0*/  LOP3.LUT R113, R102, 0x1c, RZ, 0xc0, !PT ;  /* 0x0000001c66717812 */ /* 0x000fe400078ec0ff */
[----:B------:R-:W-:Y:S01]  /*24e0*/  LEA R116, R116, UR6, 0x2 ;  /* 0x0000000674747c11 */ /* 0x000fe2000f8e10ff */
[----:B------:R-:W-:Y:S01]  /*24f0*/  BAR.SYNC.DEFER_BLOCKING 0x0 ;  /* 0x0000000000007b1d */ /* 0x000fe20000010000 */
[----:B0-----:R-:W-:-:S03]  /*2500*/  FMNMX R112, R101, R112, !PT ;  /* 0x0000007065707209 */ /* 0x001fc60007800000 */
[----:B------:R-:W-:Y:S01]  /*2510*/  IMAD.IADD R113, R116, 0x1, R113 ;  /* 0x0000000174717824 */ /* 0x000fe200078e0271 */
[----:B-1----:R-:W-:Y:S02]  /*2520*/  FMNMX R114, R103, R114, !PT ;  /* 0x0000007267727209 */ /* 0x002fe40007800000 */
[----:B--2---:R-:W-:Y:S02]  /*2530*/  FMNMX R118, R109, R118, !PT ;  /* 0x000000766d767209 */ /* 0x004fe40007800000 */
[----:B---3--:R-:W-:Y:S01]  /*2540*/  FMNMX R100, R111, R100, !PT ;  /* 0x000000646f647209 */ /* 0x008fe20007800000 */
[----:B------:R-:W-:Y:S04]  /*2550*/  @!P2 STS [R113], R112 ;  /* 0x000000707100a388 */ /* 0x000fe80000000800 */
[----:B------:R-:W-:Y:S04]  /*2560*/  @!P2 STS [R113+0x100], R114 ;  /* 0x000100727100a388 */ /* 0x000fe80000000800 */
[----:B------:R-:W-:Y:S04]  /*2570*/  @!P2 STS [R113+0x200], R118 ;  /* 0x000200767100a388 */ /* 0x000fe80000000800 */
[----:B------:R-:W-:Y:S01]  /*2580*/  @!P2 STS [R113+0x300], R100 ;  /* 0x000300647100a388 */ /* 0x000fe20000000800 */
[----:B------:R-:W-:Y:S01]  /*2590*/  LEA R109, R5, UR6, 0x2 ;  /* 0x00000006056d7c11 */ /* 0x000fe2000f8e10ff */
[----:B------:R-:W-:Y:S06]  /*25a0*/  BAR.SYNC.DEFER_BLOCKING 0x0 ;  /* 0x0000000000007b1d */ /* 0x000fec0000010000 */
[----:B------:R-:W0:Y:S04]  /*25b0*/  LDS R101, [R109] ;  /* 0x000000006d657984 */ /* 0x000e280000000800 */
[----:B0-----:R-:W0:Y:S02]  /*25c0*/  SHFL.BFLY PT, R102, R101, 0x4, 0x1f ;  /* 0x0c801f0065667f89 */ /* 0x001e2400000e0000 */
[----:B0-----:R-:W-:-:S05]  /*25d0*/  FMNMX R102, R101, R102, !PT ;  /* 0x0000006665667209 */ /* 0x001fca0007800000 */
[----:B------:R-:W0:Y:S02]  /*25e0*/  SHFL.BFLY PT, R103, R102, 0x2, 0x1f ;  /* 0x0c401f0066677f89 */ /* 0x000e2400000e0000 */
[----:B0-----:R-:W-:-:S05]  /*25f0*/  FMNMX R103, R102, R103, !PT ;  /* 0x0000006766677209 */ /* 0x001fca0007800000 */
[----:B------:R-:W0:Y:S02]  /*2600*/  SHFL.BFLY PT, R108, R103, 0x1, 0x1f ;  /* 0x0c201f00676c7f89 */ /* 0x000e2400000e0000 */
[----:B0-----:R-:W-:-:S05]  /*2610*/  FMNMX R108, R103, R108, !PT ;  /* 0x0000006c676c7209 */ /* 0x001fca0007800000 */
[----:B------:R-:W-:Y:S01]  /*2620*/  @!P1 STS [R109], R108 ;  /* 0x0000006c6d009388 */ /* 0x000fe20000000800 */
[----:B------:R-:W-:Y:S06]  /*2630*/  BAR.SYNC.DEFER_BLOCKING 0x0 ;  /* 0x0000000000007b1d */ /* 0x000fec0000010000 */
[----:B------:R-:W0:Y:S04]  /*2640*/  LDS R135, [R116] ;  /* 0x0000000074877984 */ /* 0x000e280000000800 */
[----:B------:R-:W1:Y:S04]  /*2650*/  LDS R161, [R116+0x100] ;  /* 0x0001000074a17984 */ /* 0x000e680000000800 */
[----:B------:R-:W2:Y:S04]  /*2660*/  LDS R160, [R116+0x200] ;  /* 0x0002000074a07984 */ /* 0x000ea80000000800 */
[----:B------:R-:W3:Y:S01]  /*2670*/  LDS R164, [R116+0x300] ;  /* 0x0003000074a47984 */ /* 0x000ee20000000800 */
[----:B0-----:R-:W-:-:S02]  /*2680*/  FMNMX R135, R135, R134, !PT ;  /* 0x0000008687877209 */ /* 0x001fc40007800000 */
[----:B-1----:R-:W-:Y:S02]  /*2690*/  FMNMX R161, R161, R130, !PT ;  /* 0x00000082a1a17209 */ /* 0x002fe40007800000 */
[----:B--2---:R-:W-:Y:S02]  /*26a0*/  FMNMX R160, R160, R131, !PT ;  /* 0x00000083a0a07209 */ /* 0x004fe40007800000 */
[----:B---3--:R-:W-:Y:S01]  /*26b0*/  FMNMX R164, R164, R23, !PT ;  /* 0x00000017a4a47209 */ /* 0x008fe20007800000 */
[--C-:B------:R-:W-:Y:S01]  /*26c0*/  FFMA R96, R96, UR9, -R135.reuse ;  /* 0x0000000960607c23 */ /* 0x100fe20008000887 */
[----:B------:R-:W-:Y:S01]  /*26d0*/  FFMA R97, R97, UR9, -R135 ;  /* 0x0000000961617c23 */ /* 0x000fe20008000887 */
[--C-:B------:R-:W-:Y:S01]  /*26e0*/  FFMA R98, R98, UR9, -R161.reuse ;  /* 0x0000000962627c23 */ /* 0x100fe200080008a1 */
[----:B------:R-:W-:Y:S01]  /*26f0*/  FFMA R99, R99, UR9, -R161 ;  /* 0x0000000963637c23 */ /* 0x000fe200080008a1 */
[--C-:B------:R-:W-:Y:S01]  /*2700*/  FFMA R104, R104, UR9, -R160.reuse ;  /* 0x0000000968687c23 */ /* 0x100fe200080008a0 */
[----:B------:R-:W-:Y:S01]  /*2710*/  FFMA R105, R105, UR9, -R160 ;  /* 0x0000000969697c23 */ /* 0x000fe200080008a0 */
[--C-:B------:R-:W-:Y:S01]  /*2720*/  FFMA R106, R106, UR9, -R164.reuse ;  /* 0x000000096a6a7c23 */ /* 0x100fe200080008a4 */
[----:B------:R-:W-:Y:S01]  /*2730*/  FFMA R107, R107, UR9, -R164 ;  /* 0x000000096b6b7c23 */ /* 0x000fe200080008a4 */
[----:B------:R-:W-:Y:S01]  /*2740*/  FMUL R96, R96, 1.4426950216293334961 ;  /* 0x3fb8aa3b60607820 */ /* 0x000fe20000400000 */
[----:B------:R-:W-:Y:S01]  /*2750*/  FMUL R97, R97, 1.4426950216293334961 ;  /* 0x3fb8aa3b61617820 */ /* 0x000fe20000400000 */
[----:B------:R-:W-:Y:S01]  /*2760*/  FMUL R98, R98, 1.4426950216293334961 ;  /* 0x3fb8aa3b62627820 */ /* 0x000fe20000400000 */
[----:B------:R-:W-:Y:S01]  /*2770*/  FMUL R99, R99, 1.4426950216293334961 ;  /* 0x3fb8aa3b63637820 */ /* 0x000fe20000400000 */
[----:B------:R-:W-:Y:S01]  /*2780*/  FMUL R104, R104, 1.4426950216293334961 ;  /* 0x3fb8aa3b68687820 */ /* 0x000fe20000400000 */
[----:B------:R-:W-:Y:S01]  /*2790*/  FMUL R105, R105, 1.4426950216293334961 ;  /* 0x3fb8aa3b69697820 */ /* 0x000fe20000400000 */
[----:B------:R-:W-:Y:S01]  /*27a0*/  FMUL R106, R106, 1.4426950216293334961 ;  /* 0x3fb8aa3b6a6a7820 */ /* 0x000fe20000400000 */
[----:B------:R-:W-:Y:S01]  /*27b0*/  FMUL R107, R107, 1.4426950216293334961 ;  /* 0x3fb8aa3b6b6b7820 */ /* 0x000fe20000400000 */
[----:B------:R-:W-:Y:S08]  /*27c0*/  MUFU.EX2 R117, R96 ;  /* 0x0000006000757308 */ /* 0x000ff00000000800 */
[----:B------:R-:W0:Y:S08]  /*27d0*/  MUFU.EX2 R120, R97 ;  /* 0x0000006100787308 */ /* 0x000e300000000800 */
[----:B------:R-:W-:Y:S08]  /*27e0*/  MUFU.EX2 R118, R98 ;  /* 0x0000006200767308 */ /* 0x000ff00000000800 */
[----:B------:R-:W1:Y:S08]  /*27f0*/  MUFU.EX2 R119, R99 ;  /* 0x0000006300777308 */ /* 0x000e700000000800 */
[----:B------:R-:W-:Y:S08]  /*2800*/  MUFU.EX2 R121, R104 ;  /* 0x0000006800797308 */ /* 0x000ff00000000800 */
[----:B------:R-:W2:Y:S08]  /*2810*/  MUFU.EX2 R124, R105 ;  /* 0x00000069007c7308 */ /* 0x000eb00000000800 */
[----:B------:R-:W-:Y:S08]  /*2820*/  MUFU.EX2 R126, R106 ;  /* 0x0000006a007e7308 */ /* 0x000ff00000000800 */
[----:B------:R-:W3:Y:S01]  /*2830*/  MUFU.EX2 R123, R107 ;  /* 0x0000006b007b7308 */ /* 0x000ee20000000800 */
[----:B0-----:R-:W-:Y:S01]  /*2840*/  FADD R96, R117, R120 ;  /* 0x0000007875607221 */ /* 0x001fe20000000000 */
[----:B-1----:R-:W-:Y:S01]  /*2850*/  FADD R97, R118, R119 ;  /* 0x0000007776617221 */ /* 0x002fe20000000000 */
[----:B--2---:R-:W-:-:S03]  /*2860*/  FADD R98, R121, R124 ;  /* 0x0000007c79627221 */ /* 0x004fc60000000000 */
[----:B------:R-:W0:Y:S04]  /*2870*/  SHFL.BFLY PT, R101, R96, 0x2, 0x1f ;  /* 0x0c401f0060657f89 */ /* 0x000e2800000e0000 */
[----:B------:R-:W1:Y:S01]  /*2880*/  SHFL.BFLY PT, R100, R97, 0x2, 0x1f ;  /* 0x0c401f0061647f89 */ /* 0x000e6200000e0000 */
[----:B---3--:R-:W-:-:S03]  /*2890*/  FADD R99, R126, R123 ;  /* 0x0000007b7e637221 */ /* 0x008fc60000000000 */
[----:B------:R-:W2:Y:S04]  /*28a0*/  SHFL.BFLY PT, R103, R98, 0x2, 0x1f ;  /* 0x0c401f0062677f89 */ /* 0x000ea800000e0000 */
[----:B------:R-:W3:Y:S01]  /*28b0*/  SHFL.BFLY PT, R108, R99, 0x2, 0x1f ;  /* 0x0c401f00636c7f89 */ /* 0x000ee200000e0000 */
[----:B0-----:R-:W-:Y:S01]  /*28c0*/  FADD R101, R96, R101 ;  /* 0x0000006560657221 */ /* 0x001fe20000000000 */
[----:B-1----:R-:W-:-:S04]  /*28d0*/  FADD R102, R97, R100 ;  /* 0x0000006461667221 */ /* 0x002fc80000000000 */
[----:B------:R-:W0:Y:S01]  /*28e0*/  SHFL.BFLY PT, R100, R101, 0x1, 0x1f ;  /* 0x0c201f0065647f89 */ /* 0x000e2200000e0000 */
[----:B--2---:R-:W-:Y:S01]  /*28f0*/  FADD R104, R98, R103 ;  /* 0x0000006762687221 */ /* 0x004fe20000000000 */
[----:B---3--:R-:W-:Y:S02]  /*2900*/  FADD R108, R99, R108 ;  /* 0x0000006c636c7221 */ /* 0x008fe40000000000 */
[----:B------:R-:W1:Y:S04]  /*2910*/  SHFL.BFLY PT, R103, R102, 0x1, 0x1f ;  /* 0x0c201f0066677f89 */ /* 0x000e6800000e0000 */
[----:B------:R-:W2:Y:S04]  /*2920*/  SHFL.BFLY PT, R105, R104, 0x1, 0x1f ;  /* 0x0c201f0068697f89 */ /* 0x000ea800000e0000 */
[----:B------:R-:W3:Y:S01]  /*2930*/  SHFL.BFLY PT, R107, R108, 0x1, 0x1f ;  /* 0x0c201f006c6b7f89 */ /* 0x000ee200000e0000 */
[----:B0-----:R-:W-:Y:S01]  /*2940*/  FADD R100, R101, R100 ;  /* 0x0000006465647221 */ /* 0x001fe20000000000 */
[----:B------:R-:W-:Y:S01]  /*2950*/  BAR.SYNC.DEFER_BLOCKING 0x0 ;  /* 0x0000000000007b1d */ /* 0x000fe20000010000 */
[----:B-1----:R-:W-:Y:S01]  /*2960*/  FADD R103, R102, R103 ;  /* 0x0000006766677221 */ /* 0x002fe20000000000 */
[----:B--2---:R-:W-:Y:S01]  /*2970*/  FADD R98, R104, R105 ;  /* 0x0000006968627221 */ /* 0x004fe20000000000 */
[----:B---3--:R-:W-:-:S03]  /*2980*/  FADD R107, R108, R107 ;  /* 0x0000006b6c6b7221 */ /* 0x008fc60000000000 */
[----:B------:R-:W-:Y:S04]  /*2990*/  @!P2 STS [R113], R100 ;  /* 0x000000647100a388 */ /* 0x000fe80000000800 */
[----:B------:R-:W-:Y:S04]  /*29a0*/  @!P2 STS [R113+0x100], R103 ;  /* 0x000100677100a388 */ /* 0x000fe80000000800 */
[----:B------:R-:W-:Y:S04]  /*29b0*/  @!P2 STS [R113+0x200], R98 ;  /* 0x000200627100a388 */ /* 0x000fe80000000800 */
[----:B------:R-:W-:Y:S01]  /*29c0*/  @!P2 STS [R113+0x300], R107 ;  /* 0x0003006b7100a388 */ /* 0x000fe20000000800 */
[----:B------:R-:W-:Y:S06]  /*29d0*/  BAR.SYNC.DEFER_BLOCKING 0x0 ;  /* 0x0000000000007b1d */ /* 0x000fec0000010000 */
[----:B------:R-:W0:Y:S04]  /*29e0*/  LDS R104, [R109] ;  /* 0x000000006d687984 */ /* 0x000e280000000800 */
[----:B0-----:R-:W0:Y:S02]  /*29f0*/  SHFL.BFLY PT, R97, R104, 0x4, 0x1f ;  /* 0x0c801f0068617f89 */ /* 0x001e2400000e0000 */
[----:B0-----:R-:W-:-:S05]  /*2a00*/  FADD R105, R104, R97 ;  /* 0x0000006168697221 */ /* 0x001fca0000000000 */
[----:B------:R-:W0:Y:S02]  /*2a10*/  SHFL.BFLY PT, R96, R105, 0x2, 0x1f ;  /* 0x0c401f0069607f89 */ /* 0x000e2400000e0000 */
[----:B0-----:R-:W-:-:S05]  /*2a20*/  FADD R106, R105, R96 ;  /* 0x00000060696a7221 */ /* 0x001fca0000000000 */
[----:B------:R-:W0:Y:S02]  /*2a30*/  SHFL.BFLY PT, R97, R106, 0x1, 0x1f ;  /* 0x0c201f006a617f89 */ /* 0x000e2400000e0000 */
[----:B0-----:R-:W-:-:S05]  /*2a40*/  FADD R108, R106, R97 ;  /* 0x000000616a6c7221 */ /* 0x001fca0000000000 */
[----:B------:R0:W-:Y:S01]  /*2a50*/  @!P1 STS [R109], R108 ;  /* 0x0000006c6d009388 */ /* 0x0001e20000000800 */
[----:B------:R-:W-:Y:S01]  /*2a60*/  BAR.SYNC.DEFER_BLOCKING 0x0 ;  /* 0x0000000000007b1d */ /* 0x000fe20000010000 */
[----:B------:R-:W-:-:S04]  /*2a70*/  IMAD.WIDE R96, R20, 0x2, R138 ;  /* 0x0000000214607825 */ /* 0x000fc800078e028a */
[----:B------:R-:W-:-:S04]  /*2a80*/  IMAD.WIDE R98, R20, 0x2, R136 ;  /* 0x0000000214627825 */ /* 0x000fc800078e0288 */
[----:B------:R-:W-:-:S04]  /*2a90*/  IMAD.WIDE R100, R20, 0x2, R132 ;  /* 0x0000000214647825 */ /* 0x000fc800078e0284 */
[----:B------:R-:W-:-:S04]  /*2aa0*/  IMAD.WIDE R102, R20, 0x2, R128 ;  /* 0x0000000214667825 */ /* 0x000fc800078e0280 */
[----:B0-----:R-:W-:-:S04]  /*2ab0*/  IMAD.WIDE R108, R20, 0x2, R26 ;  /* 0x00000002146c7825 */ /* 0x001fc800078e021a */
        /* <DEDUP_REMOVED lines=9> */
[----:B------:R0:W3:Y:S03]  /*2b50*/  LDG.E.U16 R216, desc[UR10][R108.64] ;  /* 0x0000000a6cd87981 */ /* 0x0000e6000c1e1500 */
[C---:B-1----:R-:W-:Y:S01]  /*2b60*/  IMAD.WIDE R98, R20.reuse, 0x2, R40 ;  /* 0x0000000214627825 */ /* 0x042fe200078e0228 */
[----:B------:R1:W3:Y:S03]  /*2b70*/  LDG.E.U16 R214, desc[UR10][R110.64] ;  /* 0x0000000a6ed67981 */ /* 0x0002e6000c1e1500 */
[C---:B----4-:R-:W-:Y:S01]  /*2b80*/  IMAD.WIDE R100, R20.reuse, 0x2, R42 ;  /* 0x0000000214647825 */ /* 0x050fe200078e022a */
[----:B------:R4:W3:Y:S03]  /*2b90*/  LDG.E.U16 R215, desc[UR10][R112.64] ;  /* 0x0000000a70d77981 */ /* 0x0008e6000c1e1500 */
        /* <DEDUP_REMOVED lines=37> */
[----:B------:R-:W4:Y:S03]  /*2df0*/  LDG.E.U16 R108, desc[UR10][R108.64] ;  /* 0x0000000a6c6c7981 */ /* 0x000f26000c1e1500 */
[----:B------:R-:W-:Y:S01]  /*2e00*/  IMAD.WIDE R100, R20, 0x2, R78 ;  /* 0x0000000214647825 */ /* 0x000fe200078e024e */
[----:B------:R1:W4:Y:S04]  /*2e10*/  LDG.E.U16 R110, desc[UR10][R110.64] ;  /* 0x0000000a6e6e7981 */ /* 0x000328000c1e1500 */
[----:B------:R-:W4:Y:S04]  /*2e20*/  LDG.E.U16 R112, desc[UR10][R112.64] ;  /* 0x0000000a70707981 */ /* 0x000f28000c1e1500 */
[----:B------:R-:W4:Y:S04]  /*2e30*/  LDG.E.U16 R114, desc[UR10][R114.64] ;  /* 0x0000000a72727981 */ /* 0x000f28000c1e1500 */
[----:B------:R-:W4:Y:S04]  /*2e40*/  LDG.E.U16 R232, desc[UR10][R96.64] ;  /* 0x0000000a60e87981 */ /* 0x000f28000c1e1500 */
[----:B------:R-:W4:Y:S04]  /*2e50*/  LDG.E.U16 R234, desc[UR10][R98.64] ;  /* 0x0000000a62ea7981 */ /* 0x000f28000c1e1500 */
[----:B------:R-:W4:Y:S04]  /*2e60*/  LDG.E.U16 R235, desc[UR10][R100.64] ;  /* 0x0000000a64eb7981 */ /* 0x000f28000c1e1500 */
[----:B------:R-:W-:Y:S04]  /*2e70*/  LDS R166, [R116] ;  /* 0x0000000074a67984 */ /* 0x000fe80000000800 */
[----:B------:R-:W-:Y:S04]  /*2e80*/  LDS R165, [R116+0x100] ;  /* 0x0001000074a57984 */ /* 0x000fe80000000800 */
[----:B------:R-:W-:Y:S04]  /*2e90*/  LDS R167, [R116+0x200] ;  /* 0x0002000074a77984 */ /* 0x000fe80000000800 */
[----:B------:R-:W-:Y:S01]  /*2ea0*/  LDS R168, [R116+0x300] ;  /* 0x0003000074a87984 */ /* 0x000fe20000000800 */
[----:B------:R-:W-:-:S02]  /*2eb0*/  LOP3.LUT R103, R0, 0xc0, RZ, 0xc0, !PT ;  /* 0x000000c000677812 */ /* 0x000fc400078ec0ff */
[C---:B0-----:R-:W-:Y:S02]  /*2ec0*/  LOP3.LUT R104, R0.reuse, 0x7, RZ, 0xc0, !PT ;  /* 0x0000000700687812 */ /* 0x041fe400078ec0ff */
[----:B------:R-:W-:Y:S02]  /*2ed0*/  SHF.R.U32.HI R103, RZ, 0x2, R103 ;  /* 0x00000002ff677819 */ /* 0x000fe40000011667 */
[----:B------:R-:W-:Y:S01]  /*2ee0*/  SHF.L.U32 R105, R0, 0x7, RZ ;  /* 0x0000000700697819 */ /* 0x000fe200000006ff */
[----:B------:R-:W-:Y:S01]  /*2ef0*/  IMAD.SHL.U32 R104, R104, 0x10, RZ ;  /* 0x0000001068687824 */ /* 0x000fe200078e00ff */
[----:B------:R-:W-:Y:S01]  /*2f00*/  LOP3.LUT R122, R103, 0x1fe, R122, 0x78, !PT ;  /* 0x000001fe677a7812 */ /* 0x000fe200078e787a */
[----:B------:R-:W-:Y:S01]  /*2f10*/  BAR.SYNC.DEFER_BLOCKING 0x0 ;  /* 0x0000000000007b1d */ /* 0x000fe20000010000 */
[----:B-1----:R-:W-:Y:S02]  /*2f20*/  F2FP.F16.F32.PACK_AB R106, R124, R121 ;  /* 0x000000797c6a723e */ /* 0x002fe400000000ff */
[----:B------:R-:W-:-:S02]  /*2f30*/  LOP3.LUT R103, R104, 0x780, R105, 0xf8, !PT ;  /* 0x0000078068677812 */ /* 0x000fc400078ef869 */
[----:B------:R-:W-:Y:S02]  /*2f40*/  LOP3.LUT R111, R122, 0x40, RZ, 0x3c, !PT ;  /* 0x000000407a6f7812 */ /* 0x000fe400078e3cff */
[----:B------:R-:W-:Y:S02]  /*2f50*/  F2FP.F16.F32.PACK_AB R104, R120, R117 ;  /* 0x000000757868723e */ /* 0x000fe400000000ff */
[----:B------:R-:W-:Y:S02]  /*2f60*/  F2FP.F16.F32.PACK_AB R105, R119, R118 ;  /* 0x000000767769723e */ /* 0x000fe400000000ff */
[----:B------:R-:W-:Y:S02]  /*2f70*/  F2FP.F16.F32.PACK_AB R107, R123, R126 ;  /* 0x0000007e7b6b723e */ /* 0x000fe400000000ff */
[----:B------:R-:W-:Y:S01]  /*2f80*/  LOP3.LUT R109, R103, 0x10, R0, 0x78, !PT ;  /* 0x00000010676d7812 */ /* 0x000fe200078e7800 */
[----:B------:R-:W-:-:S04]  /*2f90*/  FADD R23, -R164, R23 ;  /* 0x00000017a4177221 */ /* 0x000fc80000000100 */
[----:B------:R-:W-:-:S06]  /*2fa0*/  FMUL R23, R23, 1.4426950216293334961 ;  /* 0x3fb8aa3b17177820 */ /* 0x000fcc0000400000 */
[----:B------:R-:W0:Y:S02]  /*2fb0*/  MUFU.EX2 R23, R23 ;  /* 0x0000001700177308 */ /* 0x000e240000000800 */
[C---:B0-----:R-:W-:Y:S01]  /*2fc0*/  FMUL R90, R23.reuse, R90 ;  /* 0x0000005a175a7220 */ /* 0x041fe20000400000 */
[----:B------:R-:W-:Y:S01]  /*2fd0*/  FMUL R91, R23, R91 ;  /* 0x0000005b175b7220 */ /* 0x000fe20000400000 */
[----:B--2---:R-:W-:Y:S04]  /*2fe0*/  STS.U16 [R122+UR6], R127 ;  /* 0x0000007f7a007988 */ /* 0x004fe80008000406 */
[----:B-----5:R-:W-:Y:S04]  /*2ff0*/  STS.U16 [R122+UR6+0x400], R125 ;  /* 0x0004007d7a007988 */ /* 0x020fe80008000406 */
[----:B---3--:R-:W-:Y:S04]  /*3000*/  STS.U16 [R122+UR6+0xc00], R214 ;  /* 0x000c00d67a007988 */ /* 0x008fe80008000406 */
        /* <DEDUP_REMOVED lines=22> */
[----:B----4-:R0:W-:Y:S04]  /*3170*/  STS.U16 [R111+UR6+0x2600], R108 ;  /* 0x0026006c6f007988 */ /* 0x0101e80008000406 */
[----:B------:R-:W-:Y:S04]  /*3180*/  STS.U16 [R111+UR6+0x2a00], R110 ;  /* 0x002a006e6f007988 */ /* 0x000fe80008000406 */
[----:B------:R-:W-:Y:S04]  /*3190*/  STS.U16 [R111+UR6+0x2e00], R112 ;  /* 0x002e00706f007988 */ /* 0x000fe80008000406 */
[----:B------:R-:W-:Y:S04]  /*31a0*/  STS.U16 [R111+UR6+0x3200], R114 ;  /* 0x003200726f007988 */ /* 0x000fe80008000406 */
[----:B------:R-:W-:Y:S04]  /*31b0*/  STS.U16 [R111+UR6+0x3600], R232 ;  /* 0x003600e86f007988 */ /* 0x000fe80008000406 */
[----:B------:R-:W-:Y:S04]  /*31c0*/  STS.U16 [R111+UR6+0x3a00], R234 ;  /* 0x003a00ea6f007988 */ /* 0x000fe80008000406 */
[----:B------:R-:W-:Y:S04]  /*31d0*/  STS.U16 [R111+UR6+0x3e00], R235 ;  /* 0x003e00eb6f007988 */ /* 0x000fe80008000406 */
[----:B------:R1:W-:Y:S01]  /*31e0*/  STSM.16.M88.4 [R10+0x6000], R104 ;  /* 0x006000680a007844 */ /* 0x0003e20000000200 */
[----:B------:R-:W-:Y:S01]  /*31f0*/  BAR.SYNC.DEFER_BLOCKING 0x0 ;  /* 0x0000000000007b1d */ /* 0x000fe20000010000 */
[----:B0-----:R-:W-:-:S04]  /*3200*/  FADD R108, -R135, R134 ;  /* 0x00000086876c7221 */ /* 0x001fc80000000100 */
[----:B------:R-:W-:Y:S01]  /*3210*/  FMUL R169, R108, 1.4426950216293334961 ;  /* 0x3fb8aa3b6ca97820 */ /* 0x000fe20000400000 */
[----:B------:R-:W-:-:S04]  /*3220*/  FADD R108, -R161, R130 ;  /* 0x00000082a16c7221 */ /* 0x000fc80000000100 */
[----:B------:R-:W-:Y:S01]  /*3230*/  FMUL R108, R108, 1.4426950216293334961 ;  /* 0x3fb8aa3b6c6c7820 */ /* 0x000fe20000400000 */
[----:B------:R-:W0:Y:S01]  /*3240*/  MUFU.EX2 R169, R169 ;  /* 0x000000a900a97308 */ /* 0x000e220000000800 */
[----:B------:R-:W-:Y:S04]  /*3250*/  LDSM.16.M88.4 R112, [R109+UR6+0x6000] ;  /* 0x006000066d70783b */ /* 0x000fe80008000200 */
[----:B------:R-:W2:Y:S04]  /*3260*/  LDSM.16.M88.4 R96, [R11+UR6] ;  /* 0x000000060b60783b */ /* 0x000ea80008000200 */
[----:B------:R-:W3:Y:S04]  /*3270*/  LDSM.16.M88.4 R100, [R11+UR6+0x2000] ;  /* 0x002000060b64783b */ /* 0x000ee80008000200 */
[----:B------:R-:W4:Y:S01]  /*3280*/  LDSM.16.M88.4 R116, [R109+UR6+0x6800] ;  /* 0x006800066d74783b */ /* 0x000f220008000200 */
[----:B------:R5:W5:Y:S01]  /*3290*/  MUFU.EX2 R130, R108 ;  /* 0x0000006c00827308 */ /* 0x000b620000000800 */
[----:B-1----:R-:W-:-:S02]  /*32a0*/  FADD R104, -R160, R131 ;  /* 0x00000083a0687221 */ /* 0x002fc40000000100 */
[----:B------:R-:W-:Y:S02]  /*32b0*/  LDSM.16.M88.4 R120, [R14+UR6+0x6000] ;  /* 0x006000060e78783b */ /* 0x000fe40008000200 */
[----:B------:R-:W-:Y:S01]  /*32c0*/  FMUL R134, R104, 1.4426950216293334961 ;  /* 0x3fb8aa3b68867820 */ /* 0x000fe20000400000 */
[C---:B0-----:R-:W-:Y:S01]  /*32d0*/  FMUL R104, R169.reuse, R80 ;  /* 0x00000050a9687220 */ /* 0x041fe20000400000 */
[C---:B------:R-:W-:Y:S01]  /*32e0*/  FMUL R105, R169.reuse, R81 ;  /* 0x00000051a9697220 */ /* 0x040fe20000400000 */
[----:B------:R-:W-:Y:S03]  /*32f0*/  LDSM.16.M88.4 R124, [R14+UR6+0x6800] ;  /* 0x006800060e7c783b */ /* 0x000fe60008000200 */
[----:B------:R-:W0:Y:S01]  /*3300*/  MUFU.EX2 R134, R134 ;  /* 0x0000008600867308 */ /* 0x000e220000000800 */
[C---:B------:R-:W-:Y:S01]  /*3310*/  FMUL R80, R169.reuse, R92 ;  /* 0x0000005ca9507220 */ /* 0x040fe20000400000 */
[----:B------:R-:W-:Y:S01]  /*3320*/  FMUL R81, R169, R93 ;  /* 0x0000005da9517220 */ /* 0x000fe20000400000 */
[----:B-----5:R-:W-:Y:S01]  /*3330*/  LDSM.16.M88.4 R108, [R19+UR6+0x6800] ;  /* 0x00680006136c783b */ /* 0x020fe20008000200 */
[C---:B------:R-:W-:Y:S01]  /*3340*/  FMUL R106, R130.reuse, R82 ;  /* 0x00000052826a7220 */ /* 0x040fe20000400000 */
[C---:B------:R-:W-:Y:S01]  /*3350*/  FMUL R107, R130.reuse, R83 ;  /* 0x00000053826b7220 */ /* 0x040fe20000400000 */
[C---:B------:R-:W-:Y:S01]  /*3360*/  FMUL R82, R130.reuse, R94 ;  /* 0x0000005e82527220 */ /* 0x040fe20000400000 */
[----:B------:R-:W-:-:S02]  /*3370*/  FMUL R83, R130, R95 ;  /* 0x0000005f82537220 */ /* 0x000fc40000400000 */
[----:B------:R-:W1:Y:S01]  /*3380*/  LDSM.16.M88.4 R92, [R19+UR6+0x6000] ;  /* 0x00600006135c783b */ /* 0x000e620008000200 */
[C---:B0-----:R-:W-:Y:S01]  /*3390*/  FMUL R88, R134.reuse, R88 ;  /* 0x0000005886587220 */ /* 0x041fe20000400000 */
[C---:B------:R-:W-:Y:S01]  /*33a0*/  FMUL R89, R134.reuse, R89 ;  /* 0x0000005986597220 */ /* 0x040fe20000400000 */
[C---:B--2---:R-:W-:Y:S06]  /*33b0*/  HMMA.16816.F32 R104, R112.reuse, R96, R104 ;  /* 0x000000607068723c */ /* 0x044fec0000001868 */
[----:B---3--:R-:W-:Y:S07]  /*33c0*/  HMMA.16816.F32 R80, R112, R100, R80 ;  /* 0x000000647050723c */ /* 0x008fee0000001850 */
[C---:B------:R-:W-:Y:S01]  /*33d0*/  FMUL R112, R134.reuse, R84 ;  /* 0x0000005486707220 */ /* 0x040fe20000400000 */
[----:B------:R-:W-:Y:S01]  /*33e0*/  FMUL R113, R134, R85 ;  /* 0x0000005586717220 */ /* 0x000fe20000400000 */
[C---:B------:R-:W-:Y:S01]  /*33f0*/  FMUL R114, R23.reuse, R86 ;  /* 0x0000005617727220 */ /* 0x040fe20000400000 */
[----:B------:R-:W-:-:S02]  /*3400*/  FMUL R115, R23, R87 ;  /* 0x0000005717737220 */ /* 0x000fc40000400000 */
[----:B------:R-:W0:Y:S05]  /*3410*/  LDSM.16.M88.4 R84, [R16+UR6] ;  /* 0x000000061054783b */ /* 0x000e2a0008000200 */
[C---:B----4-:R-:W-:Y:S06]  /*3420*/  HMMA.16816.F32 R112, R116.reuse, R96, R112 ;  /* 0x000000607470723c */ /* 0x050fec0000001870 */
[----:B------:R-:W-:Y:S01]  /*3430*/  HMMA.16816.F32 R116, R116, R100, R88 ;  /* 0x000000647474723c */ /* 0x000fe20000001858 */
[----:B------:R-:W2:Y:S01]  /*3440*/  LDSM.16.M88.4 R88, [R16+UR6+0x2000] ;  /* 0x002000061058783b */ /* 0x000ea20008000200 */
[----:B------:R-:W3:Y:S04]  /*3450*/  LDC R101, c[0x0][0x264] ;  /* 0x00009900ff657b82 */ /* 0x000ee80000000800 */
[----:B-1----:R-:W-:Y:S01]  /*3460*/  HMMA.16816.F32 R104, R92, R98, R104 ;  /* 0x000000625c68723c */ /* 0x002fe20000001868 */
[----:B------:R-:W-:-:S03]  /*3470*/  UIADD3 UR4, UR4, 0x40, URZ ;  /* 0x0000004004047890 */ /* 0x000fc6000fffe03f */
[----:B------:R-:W1:Y:S02]  /*3480*/  LDC R100, c[0x0][0x254] ;  /* 0x00009500ff647b82 */ /* 0x000e640000000800 */
[----:B------:R-:W-:Y:S01]  /*3490*/  HMMA.16816.F32 R80, R92, R102, R80 ;  /* 0x000000665c50723c */ /* 0x000fe20000001850 */
[----:B------:R-:W4:Y:S05]  /*34a0*/  LDSM.16.M88.4 R92, [R13+UR6+0x6000] ;  /* 0x006000060d5c783b */ /* 0x000f2a0008000200 */
[C---:B------:R-:W-:Y:S01]  /*34b0*/  HMMA.16816.F32 R112, R108.reuse, R98, R112 ;  /* 0x000000626c70723c */ /* 0x040fe20000001870 */
[----:B------:R-:W5:Y:S05]  /*34c0*/  LDSM.16.M88.4 R96, [R13+UR6+0x6800] ;  /* 0x006800060d60783b */ /* 0x000f6a0008000200 */
[----:B------:R-:W-:Y:S01]  /*34d0*/  HMMA.16816.F32 R116, R108, R102, R116 ;  /* 0x000000666c74723c */ /* 0x000fe20000001874 */
[----:B------:R-:W3:Y:S05]  /*34e0*/  LDC R102, c[0x0][0x280] ;  /* 0x0000a000ff667b82 */ /* 0x000eea0000000800 */
[C---:B0-----:R-:W-:Y:S06]  /*34f0*/  HMMA.16816.F32 R104, R120.reuse, R84, R104 ;  /* 0x000000547868723c */ /* 0x041fec0000001868 */
[----:B--2---:R-:W-:Y:S06]  /*3500*/  HMMA.16816.F32 R120, R120, R88, R80 ;  /* 0x000000587878723c */ /* 0x004fec0000001850 */
[C---:B------:R-:W-:Y:S06]  /*3510*/  HMMA.16816.F32 R112, R124.reuse, R84, R112 ;  /* 0x000000547c70723c */ /* 0x040fec0000001870 */
[----:B------:R-:W-:Y:S01]  /*3520*/  HMMA.16816.F32 R116, R124, R88, R116 ;  /* 0x000000587c74723c */ /* 0x000fe20000001874 */
[----:B---3--:R-:W-:Y:S01]  /*3530*/  ISETP.LE.AND P3, PT, R102, UR4, PT ;  /* 0x0000000466007c0c */ /* 0x008fe2000bf63270 */
[----:B------:R-:W-:-:S04]  /*3540*/  FFMA R8, R130, R8, R165 ;  /* 0x0000000882087223 */ /* 0x000fc800000000a5 */
[----:B----4-:R-:W-:Y:S01]  /*3550*/  HMMA.16816.F32 R80, R92, R86, R104 ;  /* 0x000000565c50723c */ /* 0x010fe20000001868 */
[----:B------:R-:W-:Y:S01]  /*3560*/  FFMA R22, R134, R22, R167 ;  /* 0x0000001686167223 */ /* 0x000fe200000000a7 */
[----:B------:R-:W-:-:S04]  /*3570*/  FFMA R21, R23, R21, R168 ;  /* 0x0000001517157223 */ /* 0x000fc800000000a8 */
[----:B------:R-:W-:Y:S01]  /*3580*/  HMMA.16816.F32 R92, R92, R90, R120 ;  /* 0x0000005a5c5c723c */ /* 0x000fe20000001878 */
[----:B------:R-:W-:Y:S01]  /*3590*/  FFMA R7, R169, R7, R166 ;  /* 0x00000007a9077223 */ /* 0x000fe200000000a6 */
[----:B------:R-:W-:Y:S01]  /*35a0*/  IMAD R20, R101, 0x40, R20 ;  /* 0x0000004065147824 */ /* 0x000fe200078e0214 */
[----:B------:R-:W-:-:S03]  /*35b0*/  MOV R134, R135 ;  /* 0x0000008700867202 */ /* 0x000fc60000000f00 */
[----:B-----5:R-:W-:Y:S01]  /*35c0*/  HMMA.16816.F32 R84, R96, R86, R112 ;  /* 0x000000566054723c */ /* 0x020fe20000001870 */
[----:B-1----:R-:W-:Y:S02]  /*35d0*/  IMAD R15, R100, 0x40, R15 ;  /* 0x00000040640f7824 */ /* 0x002fe400078e020f */
[----:B------:R-:W-:-:S03]  /*35e0*/  IMAD.MOV.U32 R130, RZ, RZ, R161 ;  /* 0x000000ffff827224 */ /* 0x000fc600078e00a1 */
[----:B------:R-:W-:Y:S01]  /*35f0*/  HMMA.16816.F32 R88, R96, R90, R116 ;  /* 0x0000005a6058723c */ /* 0x000fe20000001874 */
[----:B------:R-:W-:Y:S02]  /*3600*/  IMAD.MOV.U32 R131, RZ, RZ, R160 ;  /* 0x000000ffff837224 */ /* 0x000fe400078e00a0 */
[----:B------:R-:W-:Y:S01]  /*3610*/  IMAD.MOV.U32 R23, RZ, RZ, R164 ;  /* 0x000000ffff177224 */ /* 0x000fe200078e00a4 */
[----:B------:R-:W-:-:S05]  /*3620*/  NOP ;  /* 0x0000000000007918 */ /* 0x000fca0000000000 */
[----:B------:R-:W-:-:S15]  /*3630*/  @!P3 BRA `(.L_x_1) ;  /* 0xffffffe000d0b947 */ /* 0x000fde000383ffff */
.L_x_0:
[----:B------:R-:W-:Y:S01]  /*3640*/  MOV R24, R7 ;  /* 0x0000000700187202 */ /* 0x000fe20000000f00 */
[----:B------:R-:W-:Y:S01]  /*3650*/  IMAD.SHL.U32 R6, R0, 0x10, RZ ;  /* 0x0000001000067824 */ /* 0x000fe200078e00ff */
[----:B------:R-:W-:Y:S01]  /*3660*/  MOV R26, R8 ;  /* 0x00000008001a7202 */ /* 0x000fe20000000f00 */
[----:B------:R-:W-:Y:S01]  /*3670*/  FMUL R8, R21, 8388608 ;  /* 0x4b00000015087820 */ /* 0x000fe20000400000 */
[C---:B------:R-:W-:Y:S01]  /*3680*/  FSETP.GEU.AND P1, PT, R24.reuse, 1.175494350822287508e-38, PT ;  /* 0x008000001800780b */ /* 0x040fe20003f2e000 */
[----:B------:R-:W-:Y:S01]  /*3690*/  FMUL R5, R24, 8388608 ;  /* 0x4b00000018057820 */ /* 0x000fe20000400000 */
[----:B------:R-:W-:Y:S01]  /*36a0*/  LOP3.LUT R7, R6, 0x70, RZ, 0xc0, !PT ;  /* 0x0000007006077812 */ /* 0x000fe200078ec0ff */
[----:B------:R-:W-:Y:S01]  /*36b0*/  BAR.SYNC.DEFER_BLOCKING 0x0 ;  /* 0x0000000000007b1d */ /* 0x000fe20000010000 */
[----:B------:R-:W-:Y:S02]  /*36c0*/  FSETP.GEU.AND P3, PT, R22, 1.175494350822287508e-38, PT ;  /* 0x008000001600780b */ /* 0x000fe40003f6e000 */
[----:B------:R-:W-:Y:S01]  /*36d0*/  FSEL R30, R5, R24, !P1 ;  /* 0x00000018051e7208 */ /* 0x000fe20004800000 */
[----:B------:R-:W-:-:S02]  /*36e0*/  VIADD R12, R7, UR6 ;  /* 0x00000006070c7c36 */ /* 0x000fc40008000000 */
[----:B------:R-:W-:Y:S01]  /*36f0*/  FMUL R7, R22, 8388608 ;  /* 0x4b00000016077820 */ /* 0x000fe20000400000 */
[C---:B------:R-:W-:Y:S01]  /*3700*/  FSETP.GEU.AND P4, PT, R21.reuse, 1.175494350822287508e-38, PT ;  /* 0x008000001500780b */ /* 0x040fe20003f8e000 */
[----:B------:R-:W-:Y:S01]  /*3710*/  ULDC.64 UR4, c[0x0][0x270] ;  /* 0x00009c0000047ab9 */ /* 0x000fe20000000a00 */
[----:B------:R-:W-:Y:S01]  /*3720*/  VIADD R5, R30, 0xc0cafb0d ;  /* 0xc0cafb0d1e057836 */ /* 0x000fe20000000000 */
[----:B------:R-:W-:Y:S01]  /*3730*/  FSETP.GT.AND P5, PT, |R21|, 8.50705917302346158658e+37, PT ;  /* 0x7e8000001500780b */ /* 0x000fe20003fa4200 */
[----:B------:R-:W-:Y:S01]  /*3740*/  UIMAD UR4, UR7, UR4, URZ ;  /* 0x00000004070472a4 */ /* 0x000fe2000f8e023f */
[----:B------:R-:W-:Y:S02]  /*3750*/  FSEL R34, R7, R22, !P3 ;  /* 0x0000001607227208 */ /* 0x000fe40005800000 */
[----:B------:R-:W-:Y:S01]  /*3760*/  LOP3.LUT R6, R5, 0xff800000, RZ, 0xc0, !PT ;  /* 0xff80000005067812 */ /* 0x000fe200078ec0ff */
[----:B------:R-:W-:Y:S01]  /*3770*/  USHF.L.U32 UR8, UR4, 0x1, URZ ;  /* 0x0000000104087899 */ /* 0x000fe2000800063f */
[----:B------:R-:W-:-:S02]  /*3780*/  FSEL R5, RZ, -23, P1 ;  /* 0xc1b80000ff057808 */ /* 0x000fc40000800000 */
[----:B------:R-:W-:Y:S02]  /*3790*/  FSETP.GT.AND P1, PT, |R22|, 8.50705917302346158658e+37, PT ;  /* 0x7e8000001600780b */ /* 0x000fe40003f24200 */
[----:B------:R-:W-:Y:S01]  /*37a0*/  LEA.HI R41, R3, R12, RZ, 0x1f ;  /* 0x0000000c03297211 */ /* 0x000fe200078ff8ff */
[----:B------:R-:W-:Y:S01]  /*37b0*/  FMUL R3, R26, 8388608 ;  /* 0x4b0000001a037820 */ /* 0x000fe20000400000 */
[----:B------:R-:W-:Y:S01]  /*37c0*/  FSETP.GEU.AND P6, PT, |R21|, 1.175494350822287508e-38, PT ;  /* 0x008000001500780b */ /* 0x000fe20003fce200 */
[----:B------:R-:W-:Y:S01]  /*37d0*/  @P5 FMUL R91, R91, 0.25 ;  /* 0x3e8000005b5b5820 */ /* 0x000fe20000400000 */
[----:B------:R-:W-:Y:S01]  /*37e0*/  FSEL R59, R8, R21, !P4 ;  /* 0x00000015083b7208 */ /* 0x000fe20006000000 */
[----:B------:R-:W-:Y:S01]  /*37f0*/  VIADD R8, R34, 0xc0cafb0d ;  /* 0xc0cafb0d22087836 */ /* 0x000fe20000000000 */
[----:B------:R-:W-:Y:S01]  /*3800*/  FSEL R12, RZ, -23, P4 ;  /* 0xc1b80000ff0c7808 */ /* 0x000fe20002000000 */
[----:B------:R-:W-:Y:S01]  /*3810*/  @P5 FMUL R21, R21, 0.25 ;  /* 0x3e80000015155820 */ /* 0x000fe20000400000 */
[C---:B------:R-:W-:Y:S01]  /*3820*/  FSETP.GEU.AND P4, PT, |R22|.reuse, 1.175494350822287508e-38, PT ;  /* 0x008000001600780b */ /* 0x040fe20003f8e200 */
[----:B------:R-:W-:Y:S01]  /*3830*/  VIADD R13, R59, 0xc0cafb0d ;  /* 0xc0cafb0d3b0d7836 */ /* 0x000fe20000000000 */
[----:B-1----:R-:W-:Y:S01]  /*3840*/  I2FP.F32.S32 R10, R6 ;  /* 0x00000006000a7245 */ /* 0x002fe20000201400 */
[----:B------:R-:W-:Y:S01]  /*3850*/  @P1 FMUL R22, R22, 0.25 ;  /* 0x3e80000016161820 */ /* 0x000fe20000400000 */
[----:B------:R-:W-:Y:S01]  /*3860*/  LOP3.LUT R11, R8, 0xff800000, RZ, 0xc0, !PT ;  /* 0xff800000080b7812 */ /* 0x000fe200078ec0ff */
[----:B------:R-:W-:Y:S01]  /*3870*/  @P5 FMUL R90, R90, 0.25 ;  /* 0x3e8000005a5a5820 */ /* 0x000fe20000400000 */
[----:B------:R-:W-:Y:S01]  /*3880*/  FSETP.GEU.AND P2, PT, R26, 1.175494350822287508e-38, PT ;  /* 0x008000001a00780b */ /* 0x000fe20003f4e000 */
[----:B------:R-:W-:Y:S01]  /*3890*/  FFMA.FTZ R5, R10, 1.1920928955078125e-07, R5 ;  /* 0x340000000a057823 */ /* 0x000fe20000010005 */
[----:B------:R-:W-:Y:S01]  /*38a0*/  LOP3.LUT R14, R13, 0xff800000, RZ, 0xc0, !PT ;  /* 0xff8000000d0e7812 */ /* 0x000fe200078ec0ff */
[----:B------:R-:W-:Y:S01]  /*38b0*/  @!P6 FMUL R21, R21, 16777216 ;  /* 0x4b8000001515e820 */ /* 0x000fe20000400000 */
[----:B------:R-:W-:Y:S01]  /*38c0*/  FSEL R10, RZ, -23, P3 ;  /* 0xc1b80000ff0a7808 */ /* 0x000fe20001800000 */
[----:B------:R-:W-:Y:S01]  /*38d0*/  @P5 FMUL R87, R87, 0.25 ;  /* 0x3e80000057575820 */ /* 0x000fe20000400000 */
[----:B------:R-:W-:Y:S01]  /*38e0*/  I2FP.F32.S32 R13, R11 ;  /* 0x0000000b000d7245 */ /* 0x000fe20000201400 */
[----:B------:R-:W-:Y:S01]  /*38f0*/  @P5 FMUL R86, R86, 0.25 ;  /* 0x3e80000056565820 */ /* 0x000fe20000400000 */
[----:B------:R-:W-:Y:S01]  /*3900*/  FSEL R32, R3, R26, !P2 ;  /* 0x0000001a03207208 */ /* 0x000fe20005000000 */
[----:B------:R-:W-:Y:S01]  /*3910*/  @!P4 FMUL R22, R22, 16777216 ;  /* 0x4b8000001616c820 */ /* 0x000fe20000400000 */
[----:B------:R-:W-:Y:S01]  /*3920*/  FSETP.GT.AND P5, PT, |R26|, 8.50705917302346158658e+37, PT ;  /* 0x7e8000001a00780b */ /* 0x000fe20003fa4200 */
[----:B------:R-:W0:Y:S01]  /*3930*/  MUFU.RCP R16, R21 ;  /* 0x0000001500107308 */ /* 0x000e220000001000 */
[----:B------:R-:W-:Y:S01]  /*3940*/  FFMA.FTZ R10, R13, 1.1920928955078125e-07, R10 ;  /* 0x340000000d0a7823 */ /* 0x000fe2000001000a */
[----:B------:R-:W-:Y:S01]  /*3950*/  @!P6 FMUL R91, R91, 16777216 ;  /* 0x4b8000005b5be820 */ /* 0x000fe20000400000 */
[----:B------:R-:W-:Y:S01]  /*3960*/  @!P6 FMUL R90, R90, 16777216 ;  /* 0x4b8000005a5ae820 */ /* 0x000fe20000400000 */
[----:B------:R-:W-:Y:S01]  /*3970*/  @!P6 FMUL R87, R87, 16777216 ;  /* 0x4b8000005757e820 */ /* 0x000fe20000400000 */
[----:B------:R-:W-:Y:S01]  /*3980*/  @!P6 FMUL R86, R86, 16777216 ;  /* 0x4b8000005656e820 */ /* 0x000fe20000400000 */
[----:B------:R-:W-:Y:S01]  /*3990*/  VIADD R7, R32, 0xc0cafb0d ;  /* 0xc0cafb0d20077836 */ /* 0x000fe20000000000 */
[----:B------:R-:W-:Y:S01]  /*39a0*/  FSETP.GEU.AND P6, PT, |R26|, 1.175494350822287508e-38, PT ;  /* 0x008000001a00780b */ /* 0x000fe20003fce200 */
[----:B------:R-:W1:Y:S01]  /*39b0*/  MUFU.RCP R13, R22 ;  /* 0x00000016000d7308 */ /* 0x000e620000001000 */
[----:B------:R-:W-:Y:S01]  /*39c0*/  @P1 FMUL R89, R89, 0.25 ;  /* 0x3e80000059591820 */ /* 0x000fe20000400000 */
[----:B------:R-:W-:Y:S01]  /*39d0*/  @P1 FMUL R88, R88, 0.25 ;  /* 0x3e80000058581820 */ /* 0x000fe20000400000 */
[----:B------:R-:W-:Y:S01]  /*39e0*/  LOP3.LUT R7, R7, 0xff800000, RZ, 0xc0, !PT ;  /* 0xff80000007077812 */ /* 0x000fe200078ec0ff */
[----:B------:R-:W-:Y:S01]  /*39f0*/  @P1 FMUL R85, R85, 0.25 ;  /* 0x3e80000055551820 */ /* 0x000fe20000400000 */
[----:B------:R-:W-:Y:S01]  /*3a00*/  @P1 FMUL R84, R84, 0.25 ;  /* 0x3e80000054541820 */ /* 0x000fe20000400000 */
[----:B------:R-:W-:Y:S01]  /*3a10*/  FSEL R3, RZ, -23, P2 ;  /* 0xc1b80000ff037808 */ /* 0x000fe20001000000 */
[----:B------:R-:W-:Y:S01]  /*3a20*/  @P5 FMUL R26, R26, 0.25 ;  /* 0x3e8000001a1a5820 */ /* 0x000fe20000400000 */
[----:B------:R-:W-:Y:S01]  /*3a30*/  I2FP.F32.S32 R8, R7 ;  /* 0x0000000700087245 */ /* 0x000fe20000201400 */
[----:B------:R-:W-:Y:S01]  /*3a40*/  @!P4 FMUL R89, R89, 16777216 ;  /* 0x4b8000005959c820 */ /* 0x000fe20000400000 */
[----:B------:R-:W-:Y:S01]  /*3a50*/  I2FP.F32.S32 R15, R14 ;  /* 0x0000000e000f7245 */ /* 0x000fe20000201400 */
[----:B------:R-:W-:Y:S01]  /*3a60*/  @!P4 FMUL R88, R88, 16777216 ;  /* 0x4b8000005858c820 */ /* 0x000fe20000400000 */
[----:B------:R-:W-:Y:S01]  /*3a70*/  FSETP.GT.AND P3, PT, |R24|, 8.50705917302346158658e+37, PT ;  /* 0x7e8000001800780b */ /* 0x000fe20003f64200 */
[----:B------:R-:W-:Y:S01]  /*3a80*/  @!P4 FMUL R85, R85, 16777216 ;  /* 0x4b8000005555c820 */ /* 0x000fe20000400000 */
[----:B------:R-:W-:Y:S01]  /*3a90*/  @!P4 FMUL R84, R84, 16777216 ;  /* 0x4b8000005454c820 */ /* 0x000fe20000400000 */
[----:B------:R-:W-:Y:S01]  /*3aa0*/  @!P6 FMUL R26, R26, 16777216 ;  /* 0x4b8000001a1ae820 */ /* 0x000fe20000400000 */
[----:B------:R-:W-:Y:S01]  /*3ab0*/  FFMA.FTZ R8, R8, 1.1920928955078125e-07, R3 ;  /* 0x3400000008087823 */ /* 0x000fe20000010003 */
[----:B------:R-:W-:Y:S01]  /*3ac0*/  FFMA.FTZ R15, R15, 1.1920928955078125e-07, R12 ;  /* 0x340000000f0f7823 */ /* 0x000fe2000001000c */
[----:B------:R-:W-:Y:S01]  /*3ad0*/  FSETP.GEU.AND P2, PT, |R24|, 1.175494350822287508e-38, PT ;  /* 0x008000001800780b */ /* 0x000fe20003f4e200 */
[C---:B0-----:R-:W-:Y:S01]  /*3ae0*/  FMUL R12, R16.reuse, R91 ;  /* 0x0000005b100c7220 */ /* 0x041fe20000400000 */
[C---:B------:R-:W-:Y:S01]  /*3af0*/  FMUL R3, R16.reuse, R90 ;  /* 0x0000005a10037220 */ /* 0x040fe20000400000 */
[C---:B------:R-:W-:Y:S01]  /*3b00*/  FMUL R19, R16.reuse, R87 ;  /* 0x0000005710137220 */ /* 0x040fe20000400000 */
[----:B------:R-:W-:Y:S01]  /*3b10*/  FMUL R18, R16, R86 ;  /* 0x0000005610127220 */ /* 0x000fe20000400000 */
[C---:B-1----:R-:W-:Y:S01]  /*3b20*/  FMUL R16, R13.reuse, R89 ;  /* 0x000000590d107220 */ /* 0x042fe20000400000 */
[C---:B------:R-:W-:Y:S01]  /*3b30*/  FMUL R17, R13.reuse, R88 ;  /* 0x000000580d117220 */ /* 0x040fe20000400000 */
[C---:B------:R-:W-:Y:S01]  /*3b40*/  FMUL R21, R13.reuse, R85 ;  /* 0x000000550d157220 */ /* 0x040fe20000400000 */
[----:B------:R-:W-:Y:S01]  /*3b50*/  FMUL R20, R13, R84 ;  /* 0x000000540d147220 */ /* 0x000fe20000400000 */
[----:B------:R-:W-:Y:S01]  /*3b60*/  @P3 FMUL R24, R24, 0.25 ;  /* 0x3e80000018183820 */ /* 0x000fe20000400000 */
[----:B------:R-:W0:Y:S01]  /*3b70*/  MUFU.RCP R13, R26 ;  /* 0x0000001a000d7308 */ /* 0x000e220000001000 */
[----:B------:R-:W-:Y:S01]  /*3b80*/  @P5 FMUL R94, R94, 0.25 ;  /* 0x3e8000005e5e5820 */ /* 0x000fe20000400000 */
[----:B------:R-:W-:Y:S01]  /*3b90*/  @P5 FMUL R82, R82, 0.25 ;  /* 0x3e80000052525820 */ /* 0x000fe20000400000 */
[----:B------:R-:W-:Y:S01]  /*3ba0*/  @!P2 FMUL R24, R24, 16777216 ;  /* 0x4b8000001818a820 */ /* 0x000fe20000400000 */
[----:B------:R-:W-:Y:S01]  /*3bb0*/  @P3 FMUL R93, R93, 0.25 ;  /* 0x3e8000005d5d3820 */ /* 0x000fe20000400000 */
[----:B------:R-:W-:Y:S01]  /*3bc0*/  @!P6 FMUL R94, R94, 16777216 ;  /* 0x4b8000005e5ee820 */ /* 0x000fe20000400000 */
[----:B------:R-:W-:Y:S01]  /*3bd0*/  @!P6 FMUL R82, R82, 16777216 ;  /* 0x4b8000005252e820 */ /* 0x000fe20000400000 */
[----:B------:R-:W-:Y:S01]  /*3be0*/  @P3 FMUL R92, R92, 0.25 ;  /* 0x3e8000005c5c3820 */ /* 0x000fe20000400000 */
[----:B------:R-:W1:Y:S01]  /*3bf0*/  MUFU.RCP R22, R24 ;  /* 0x0000001800167308 */ /* 0x000e620000001000 */
[----:B------:R-:W-:Y:S01]  /*3c00*/  @P3 FMUL R81, R81, 0.25 ;  /* 0x3e80000051513820 */ /* 0x000fe20000400000 */
[----:B------:R-:W-:Y:S01]  /*3c10*/  @P3 FMUL R80, R80, 0.25 ;  /* 0x3e80000050503820 */ /* 0x000fe20000400000 */
[----:B------:R-:W-:Y:S01]  /*3c20*/  @P5 FMUL R95, R95, 0.25 ;  /* 0x3e8000005f5f5820 */ /* 0x000fe20000400000 */
[----:B------:R-:W-:Y:S01]  /*3c30*/  @!P2 FMUL R93, R93, 16777216 ;  /* 0x4b8000005d5da820 */ /* 0x000fe20000400000 */
[----:B------:R-:W-:Y:S01]  /*3c40*/  @!P2 FMUL R92, R92, 16777216 ;  /* 0x4b8000005c5ca820 */ /* 0x000fe20000400000 */
[----:B------:R-:W-:Y:S01]  /*3c50*/  @!P2 FMUL R81, R81, 16777216 ;  /* 0x4b8000005151a820 */ /* 0x000fe20000400000 */
[----:B------:R-:W-:Y:S01]  /*3c60*/  @!P2 FMUL R80, R80, 16777216 ;  /* 0x4b8000005050a820 */ /* 0x000fe20000400000 */
[----:B------:R-:W-:Y:S01]  /*3c70*/  @P5 FMUL R83, R83, 0.25 ;  /* 0x3e80000053535820 */ /* 0x000fe20000400000 */
[C---:B0-----:R-:W-:Y:S01]  /*3c80*/  FMUL R23, R13.reuse, R94 ;  /* 0x0000005e0d177220 */ /* 0x041fe20000400000 */
[----:B------:R-:W-:Y:S01]  /*3c90*/  FMUL R26, R13, R82 ;  /* 0x000000520d1a7220 */ /* 0x000fe20000400000 */
[----:B------:R-:W-:Y:S01]  /*3ca0*/  @!P6 FMUL R95, R95, 16777216 ;  /* 0x4b8000005f5fe820 */ /* 0x000fe20000400000 */
[----:B------:R-:W-:Y:S01]  /*3cb0*/  @!P6 FMUL R83, R83, 16777216 ;  /* 0x4b8000005353e820 */ /* 0x000fe20000400000 */
[----:B------:R-:W-:Y:S01]  /*3cc0*/  LOP3.LUT R40, R0, 0x1c, RZ, 0xc0, !PT ;  /* 0x0000001c00287812 */ /* 0x000fe200078ec0ff */
[----:B------:R-:W-:Y:S01]  /*3cd0*/  IMAD.IADD R7, R32, 0x1, -R7 ;  /* 0x0000000120077824 */ /* 0x000fe200078e0a07 */
[----:B------:R-:W-:Y:S01]  /*3ce0*/  F2FP.F16.F32.PACK_AB R23, R23, R26 ;  /* 0x0000001a1717723e */ /* 0x000fe200000000ff */
[----:B------:R-:W-:Y:S01]  /*3cf0*/  IMAD.IADD R14, R59, 0x1, -R14 ;  /* 0x000000013b0e7824 */ /* 0x000fe200078e0a0e */
[----:B------:R-:W0:Y:S01]  /*3d00*/  LDC R26, c[0x0][0x278] ;  /* 0x00009e00ff1a7b82 */ /* 0x000e220000000800 */
[C---:B-1----:R-:W-:Y:S01]  /*3d10*/  FMUL R24, R22.reuse, R93 ;  /* 0x0000005d16187220 */ /* 0x042fe20000400000 */
[C---:B------:R-:W-:Y:S01]  /*3d20*/  FMUL R25, R22.reuse, R92 ;  /* 0x0000005c16197220 */ /* 0x040fe20000400000 */
[C---:B------:R-:W-:Y:S01]  /*3d30*/  FMUL R27, R22.reuse, R81 ;  /* 0x00000051161b7220 */ /* 0x040fe20000400000 */
[----:B------:R-:W-:Y:S01]  /*3d40*/  FMUL R28, R22, R80 ;  /* 0x00000050161c7220 */ /* 0x000fe20000400000 */
[C---:B------:R-:W-:Y:S01]  /*3d50*/  FMUL R22, R13.reuse, R95 ;  /* 0x0000005f0d167220 */ /* 0x040fe20000400000 */
[----:B------:R-:W-:Y:S01]  /*3d60*/  FMUL R13, R13, R83 ;  /* 0x000000530d0d7220 */ /* 0x000fe20000400000 */
[----:B------:R-:W-:Y:S01]  /*3d70*/  IMAD.IADD R9, R40, 0x1, R9 ;  /* 0x0000000128097824 */ /* 0x000fe200078e0209 */
[----:B------:R-:W-:Y:S01]  /*3d80*/  F2FP.F16.F32.PACK_AB R24, R24, R27 ;  /* 0x0000001b1818723e */ /* 0x000fe200000000ff */
[----:B------:R-:W-:Y:S01]  /*3d90*/  FADD R7, R7, -1 ;  /* 0xbf80000007077421 */ /* 0x000fe20000000000 */
[----:B------:R-:W-:Y:S01]  /*3da0*/  F2FP.F16.F32.PACK_AB R25, R25, R28 ;  /* 0x0000001c1919723e */ /* 0x000fe200000000ff */
[----:B------:R-:W-:Y:S01]  /*3db0*/  FADD R14, R14, -1 ;  /* 0xbf8000000e0e7421 */ /* 0x000fe20000000000 */
[----:B------:R-:W-:Y:S01]  /*3dc0*/  SHF.R.U32.HI R0, RZ, 0x5, R0 ;  /* 0x00000005ff007819 */ /* 0x000fe20000011600 */
[----:B------:R-:W-:Y:S01]  /*3dd0*/  STS [R9+UR6+0x80], R24 ;  /* 0x0000801809007988 */ /* 0x000fe20008000806 */
[----:B------:R-:W-:-:S02]  /*3de0*/  IADD3 R6, R30, -R6, RZ ;  /* 0x800000061e067210 */ /* 0x000fc40007ffe0ff */
[----:B------:R-:W-:Y:S01]  /*3df0*/  F2FP.F16.F32.PACK_AB R13, R22, R13 ;  /* 0x0000000d160d723e */ /* 0x000fe200000000ff */
[----:B------:R-:W-:Y:S01]  /*3e00*/  IMAD.MOV.U32 R22, RZ, RZ, 0x3dc6b27f ;  /* 0x3dc6b27fff167424 */ /* 0x000fe200078e00ff */
[----:B------:R-:W-:Y:S01]  /*3e10*/  F2FP.F16.F32.PACK_AB R17, R17, R20 ;  /* 0x000000141111723e */ /* 0x000fe200000000ff */
[----:B------:R1:W-:Y:S01]  /*3e20*/  STS [R9+UR6], R25 ;  /* 0x0000001909007988 */ /* 0x0003e20008000806 */
[----:B------:R-:W-:Y:S01]  /*3e30*/  F2FP.F16.F32.PACK_AB R16, R16, R21 ;  /* 0x000000151010723e */ /* 0x000fe200000000ff */
[----:B------:R-:W-:Y:S01]  /*3e40*/  FADD R6, R6, -1 ;  /* 0xbf80000006067421 */ /* 0x000fe20000000000 */
[----:B------:R-:W-:Y:S02]  /*3e50*/  F2FP.F16.F32.PACK_AB R12, R12, R19 ;  /* 0x000000130c0c723e */ /* 0x000fe400000000ff */
[C---:B------:R-:W-:Y:S02]  /*3e60*/  LOP3.LUT R20, R9.reuse, 0x20, RZ, 0x3c, !PT ;  /* 0x0000002009147812 */ /* 0x040fe400078e3cff */
[----:B------:R-:W-:-:S02]  /*3e70*/  LOP3.LUT R19, R9, 0x40, RZ, 0x3c, !PT ;  /* 0x0000004009137812 */ /* 0x000fc400078e3cff */
[----:B------:R-:W-:Y:S01]  /*3e80*/  LOP3.LUT R21, R9, 0x60, RZ, 0x3c, !PT ;  /* 0x0000006009157812 */ /* 0x000fe200078e3cff */
[----:B------:R0:W-:Y:S01]  /*3e90*/  STS [R20+UR6+0x880], R13 ;  /* 0x0008800d14007988 */ /* 0x0001e20008000806 */
[----:B-1----:R-:W-:Y:S01]  /*3ea0*/  SGXT.U32 R9, R0, 0x3 ;  /* 0x000000030009781a */ /* 0x002fe20000000000 */
[----:B------:R-:W-:Y:S01]  /*3eb0*/  FFMA.FTZ R0, R7, R22, -0.16845393180847167969 ;  /* 0xbe2c7f3007007423 */ /* 0x000fe20000010016 */
[----:B------:R-:W-:Y:S01]  /*3ec0*/  F2FP.F16.F32.PACK_AB R18, R3, R18 ;  /* 0x000000120312723e */ /* 0x000fe200000000ff */
[----:B------:R-:W-:Y:S01]  /*3ed0*/  FFMA.FTZ R3, R6, R22, -0.16845393180847167969 ;  /* 0xbe2c7f3006037423 */ /* 0x000fe20000010016 */
[----:B------:R-:W-:Y:S01]  /*3ee0*/  IADD3 R11, R34, -R11, RZ ;  /* 0x8000000b220b7210 */ /* 0x000fe20007ffe0ff */
[----:B------:R-:W-:Y:S01]  /*3ef0*/  FFMA.FTZ R0, R7, R0, 0.1716887056827545166 ;  /* 0x3e2fcf2a07007423 */ /* 0x000fe20000010000 */
[----:B------:R-:W-:Y:S01]  /*3f00*/  STS [R20+UR6+0x800], R23 ;  /* 0x0008001714007988 */ /* 0x000fe20008000806 */
[----:B------:R-:W-:Y:S01]  /*3f10*/  FFMA.FTZ R3, R6, R3, 0.1716887056827545166 ;  /* 0x3e2fcf2a06037423 */ /* 0x000fe20000010003 */
[----:B------:R-:W-:Y:S01]  /*3f20*/  ISETP.GE.U32.AND P1, PT, R30, 0x7f800000, PT ;  /* 0x7f8000001e00780c */ /* 0x000fe20003f26070 */
[----:B0-----:R-:W-:-:S02]  /*3f30*/  IMAD R13, R9, R26, RZ ;  /* 0x0000001a090d7224 */ /* 0x001fc400078e02ff */
[----:B------:R-:W-:Y:S01]  /*3f40*/  FFMA.FTZ R9, R14, R22, -0.16845393180847167969 ;  /* 0xbe2c7f300e097423 */ /* 0x000fe20000010016 */
[----:B------:R-:W-:Y:S01]  /*3f50*/  FFMA.FTZ R0, R7, R0, -0.17900948226451873779 ;  /* 0xbe374e4307007423 */ /* 0x000fe20000010000 */
[----:B------:R-:W-:Y:S01]  /*3f60*/  FFMA.FTZ R3, R6, R3, -0.17900948226451873779 ;  /* 0xbe374e4306037423 */ /* 0x000fe20000010003 */
[----:B------:R-:W-:Y:S01]  /*3f70*/  FADD R11, R11, -1 ;  /* 0xbf8000000b0b7421 */ /* 0x000fe20000000000 */
[----:B------:R-:W-:Y:S01]  /*3f80*/  FFMA.FTZ R9, R14, R9, 0.1716887056827545166 ;  /* 0x3e2fcf2a0e097423 */ /* 0x000fe20000010009 */
[C---:B------:R-:W-:Y:S01]  /*3f90*/  FFMA.FTZ R0, R7.reuse, R0, 0.20512372255325317383 ;  /* 0x3e520bf407007423 */ /* 0x040fe20000010000 */
[----:B------:R-:W-:Y:S01]  /*3fa0*/  FFMA.FTZ R3, R6, R3, 0.20512372255325317383 ;  /* 0x3e520bf406037423 */ /* 0x000fe20000010003 */
[----:B------:R-:W-:Y:S01]  /*3fb0*/  STS [R19+UR6+0x1000], R17 ;  /* 0x0010001113007988 */ /* 0x000fe20008000806 */
[----:B------:R-:W-:Y:S01]  /*3fc0*/  FFMA.FTZ R9, R14, R9, -0.17900948226451873779 ;  /* 0xbe374e430e097423 */ /* 0x000fe20000010009 */
[C---:B------:R-:W-:Y:S01]  /*3fd0*/  FFMA.FTZ R0, R7.reuse, R0, -0.24046532809734344482 ;  /* 0xbe763c8b07007423 */ /* 0x040fe20000010000 */
[----:B------:R-:W-:Y:S01]  /*3fe0*/  FFMA.FTZ R3, R6, R3, -0.24046532809734344482 ;  /* 0xbe763c8b06037423 */ /* 0x000fe20000010003 */
[----:B------:R0:W-:Y:S01]  /*3ff0*/  STS [R19+UR6+0x1080], R16 ;  /* 0x0010801013007988 */ /* 0x0001e20008000806 */
[----:B------:R-:W-:Y:S01]  /*4000*/  FFMA.FTZ R9, R14, R9, 0.20512372255325317383 ;  /* 0x3e520bf40e097423 */ /* 0x000fe20000010009 */
[C---:B------:R-:W-:Y:S01]  /*4010*/  FFMA.FTZ R0, R7.reuse, R0, 0.28857114911079406738 ;  /* 0x3e93bf9907007423 */ /* 0x040fe20000010000 */
[----:B------:R-:W-:Y:S01]  /*4020*/  FFMA.FTZ R3, R6, R3, 0.28857114911079406738 ;  /* 0x3e93bf9906037423 */ /* 0x000fe20000010003 */
[----:B------:R1:W-:Y:S01]  /*4030*/  STS [R21+UR6+0x1880], R12 ;  /* 0x0018800c15007988 */ /* 0x0003e20008000806 */
[----:B------:R-:W-:Y:S01]  /*4040*/  FFMA.FTZ R9, R14, R9, -0.24046532809734344482 ;  /* 0xbe763c8b0e097423 */ /* 0x000fe20000010009 */
[C---:B------:R-:W-:Y:S01]  /*4050*/  FFMA.FTZ R0, R7.reuse, R0, -0.36067417263984680176 ;  /* 0xbeb8aa4907007423 */ /* 0x040fe20000010000 */
[----:B------:R-:W-:Y:S01]  /*4060*/  FFMA.FTZ R3, R6, R3, -0.36067417263984680176 ;  /* 0xbeb8aa4906037423 */ /* 0x000fe20000010003 */
[----:B------:R2:W-:Y:S01]  /*4070*/  STS [R21+UR6+0x1800], R18 ;  /* 0x0018001215007988 */ /* 0x0005e20008000806 */
[----:B------:R-:W-:Y:S01]  /*4080*/  FFMA.FTZ R9, R14, R9, 0.28857114911079406738 ;  /* 0x3e93bf990e097423 */ /* 0x000fe20000010009 */
[----:B------:R-:W-:Y:S01]  /*4090*/  FFMA.FTZ R0, R7, R0, 0.48089820146560668945 ;  /* 0x3ef6384a07007423 */ /* 0x000fe20000010000 */
[----:B------:R-:W-:Y:S01]  /*40a0*/  FFMA.FTZ R3, R6, R3, 0.48089820146560668945 ;  /* 0x3ef6384a06037423 */ /* 0x000fe20000010003 */
[----:B0-----:R-:W-:-:S02]  /*40b0*/  IMAD R16, R26, 0x8, R13 ;  /* 0x000000081a107824 */ /* 0x001fc400078e020d */
[C---:B------:R-:W-:Y:S01]  /*40c0*/  FFMA.FTZ R9, R14.reuse, R9, -0.36067417263984680176 ;  /* 0xbeb8aa490e097423 */ /* 0x040fe20000010009 */
[----:B-1----:R-:W-:Y:S01]  /*40d0*/  FFMA.FTZ R12, R11, R22, -0.16845393180847167969 ;  /* 0xbe2c7f300b0c7423 */ /* 0x002fe20000010016 */
[----:B------:R-:W-:Y:S01]  /*40e0*/  FFMA.FTZ R0, R7, R0, -0.72134751081466674805 ;  /* 0xbf38aa3b07007423 */ /* 0x000fe20000010000 */
[----:B------:R-:W-:Y:S01]  /*40f0*/  BAR.SYNC.DEFER_BLOCKING 0x0 ;  /* 0x0000000000007b1d */ /* 0x000fe20000010000 */
[----:B------:R-:W-:Y:S01]  /*4100*/  FFMA.FTZ R9, R14, R9, 0.48089820146560668945 ;  /* 0x3ef6384a0e097423 */ /* 0x000fe20000010009 */
[C---:B------:R-:W-:Y:S01]  /*4110*/  FFMA.FTZ R12, R11.reuse, R12, 0.1716887056827545166 ;  /* 0x3e2fcf2a0b0c7423 */ /* 0x040fe2000001000c */
[----:B------:R-:W-:Y:S01]  /*4120*/  FFMA.FTZ R3, R6, R3, -0.72134751081466674805 ;  /* 0xbf38aa3b06037423 */ /* 0x000fe20000010003 */
[----:B------:R-:W-:Y:S02]  /*4130*/  IMAD R17, R26, 0x8, R16 ;  /* 0x000000081a117824 */ /* 0x000fe400078e0210 */
[----:B------:R-:W-:Y:S01]  /*4140*/  FFMA.FTZ R9, R14, R9, -0.72134751081466674805 ;  /* 0xbf38aa3b0e097423 */ /* 0x000fe20000010009 */
[----:B------:R-:W-:Y:S01]  /*4150*/  FFMA.FTZ R12, R11, R12, -0.17900948226451873779 ;  /* 0xbe374e430b0c7423 */ /* 0x000fe2000001000c */
[----:B------:R-:W-:Y:S01]  /*4160*/  FMUL R0, R7, R0 ;  /* 0x0000000007007220 */ /* 0x000fe20000400000 */
[----:B------:R-:W-:Y:S01]  /*4170*/  FMUL R3, R6, R3 ;  /* 0x0000000306037220 */ /* 0x000fe20000400000 */
[----:B------:R-:W-:Y:S01]  /*4180*/  FMUL R9, R14, R9 ;  /* 0x000000090e097220 */ /* 0x000fe20000400000 */
[----:B------:R-:W-:Y:S01]  /*4190*/  FFMA.FTZ R12, R11, R12, 0.20512372255325317383 ;  /* 0x3e520bf40b0c7423 */ /* 0x000fe2000001000c */
[----:B--2---:R-:W-:Y:S01]  /*41a0*/  LEA R18, R26, R17, 0x3 ;  /* 0x000000111a127211 */ /* 0x004fe200078e18ff */
[----:B------:R-:W-:Y:S01]  /*41b0*/  FMUL R0, R7, R0 ;  /* 0x0000000007007220 */ /* 0x000fe20000400000 */
[----:B------:R-:W-:Y:S01]  /*41c0*/  FMUL R3, R6, R3 ;  /* 0x0000000306037220 */ /* 0x000fe20000400000 */
[----:B------:R-:W-:Y:S01]  /*41d0*/  FFMA.FTZ R12, R11, R12, -0.24046532809734344482 ;  /* 0xbe763c8b0b0c7423 */ /* 0x000fe2000001000c */
[----:B------:R-:W-:Y:S01]  /*41e0*/  FMUL R9, R14, R9 ;  /* 0x000000090e097220 */ /* 0x000fe20000400000 */
[----:B------:R-:W-:Y:S01]  /*41f0*/  FFMA.FTZ R7, R7, 1.4426950216293334961, R0 ;  /* 0x3fb8aa3b07077823 */ /* 0x000fe20000010000 */
[----:B------:R-:W-:-:S02]  /*4200*/  IMAD R19, R26, 0x8, R18 ;  /* 0x000000081a137824 */ /* 0x000fc400078e0212 */
[C---:B------:R-:W-:Y:S01]  /*4210*/  FFMA.FTZ R12, R11.reuse, R12, 0.28857114911079406738 ;  /* 0x3e93bf990b0c7423 */ /* 0x040fe2000001000c */
[----:B------:R-:W-:Y:S01]  /*4220*/  ISETP.GE.U32.AND P6, PT, R32, 0x7f800000, PT ;  /* 0x7f8000002000780c */ /* 0x000fe20003fc6070 */
[----:B------:R-:W-:Y:S01]  /*4230*/  FFMA.FTZ R6, R6, 1.4426950216293334961, R3 ;  /* 0x3fb8aa3b06067823 */ /* 0x000fe20000010003 */
[----:B------:R-:W-:Y:S01]  /*4240*/  FFMA.FTZ R14, R14, 1.4426950216293334961, R9 ;  /* 0x3fb8aa3b0e0e7823 */ /* 0x000fe20000010009 */
[C---:B------:R-:W-:Y:S01]  /*4250*/  FFMA.FTZ R12, R11.reuse, R12, -0.36067417263984680176 ;  /* 0xbeb8aa490b0c7423 */ /* 0x040fe2000001000c */
[----:B------:R-:W-:Y:S01]  /*4260*/  FADD R3, R8, R7 ;  /* 0x0000000708037221 */ /* 0x000fe20000000000 */
[C---:B------:R-:W-:Y:S01]  /*4270*/  IMAD R21, R26.reuse, 0x8, R19 ;  /* 0x000000081a157824 */ /* 0x040fe200078e0213 */
[----:B------:R-:W0:Y:S01]  /*4280*/  LDC.64 R8, c[0x0][0x228] ;  /* 0x00008a00ff087b82 */ /* 0x000e220000000a00 */
[----:B------:R-:W-:Y:S01]  /*4290*/  FFMA.FTZ R12, R11, R12, 0.48089820146560668945 ;  /* 0x3ef6384a0b0c7423 */ /* 0x000fe2000001000c */
[----:B------:R-:W-:Y:S01]  /*42a0*/  FADD R0, R5, R6 ;  /* 0x0000000605007221 */ /* 0x000fe20000000000 */
[----:B------:R-:W-:Y:S01]  /*42b0*/  IMAD R23, R26, 0x8, R21 ;  /* 0x000000081a177824 */ /* 0x000fe200078e0215 */
[----:B------:R-:W-:Y:S01]  /*42c0*/  ISETP.GE.U32.AND P4, PT, R34, 0x7f800000, PT ;  /* 0x7f8000002200780c */ /* 0x000fe20003f86070 */
[C---:B------:R-:W-:Y:S01]  /*42d0*/  FFMA.FTZ R12, R11.reuse, R12, -0.72134751081466674805 ;  /* 0xbf38aa3b0b0c7423 */ /* 0x040fe2000001000c */
[----:B------:R-:W-:Y:S01]  /*42e0*/  @P1 IMAD.MOV.U32 R5, RZ, RZ, 0x7f800000 ;  /* 0x7f800000ff051424 */ /* 0x000fe200078e00ff */
[----:B------:R-:W1:Y:S01]  /*42f0*/  LDS R43, [R4+UR6] ;  /* 0x00000006042b7984 */ /* 0x000e620008000800 */
[----:B------:R-:W-:Y:S01]  /*4300*/  LEA R25, R26, R23, 0x3 ;  /* 0x000000171a197211 */ /* 0x000fe200078e18ff */
[----:B------:R-:W-:Y:S01]  /*4310*/  FMUL R12, R11, R12 ;  /* 0x0000000c0b0c7220 */ /* 0x000fe20000400000 */
[----:B------:R-:W-:Y:S01]  /*4320*/  @P1 FFMA.FTZ R0, R30, R5, +INF ;  /* 0x7f8000001e001423 */ /* 0x000fe20000010005 */
[----:B------:R-:W2:Y:S01]  /*4330*/  LDS R45, [R4+UR6+0x100] ;  /* 0x00010006042d7984 */ /* 0x000ea20008000800 */
[----:B------:R-:W-:-:S02]  /*4340*/  @P6 IMAD.MOV.U32 R5, RZ, RZ, 0x7f800000 ;  /* 0x7f800000ff056424 */ /* 0x000fc400078e00ff */
[C---:B------:R-:W-:Y:S01]  /*4350*/  FMUL R12, R11.reuse, R12 ;  /* 0x0000000c0b0c7220 */ /* 0x040fe20000400000 */
[----:B------:R-:W-:Y:S01]  /*4360*/  IMAD R27, R26, 0x8, R25 ;  /* 0x000000081a1b7824 */ /* 0x000fe200078e0219 */
[----:B------:R-:W3:Y:S01]  /*4370*/  LDS R47, [R4+UR6+0x200] ;  /* 0x00020006042f7984 */ /* 0x000ee20008000800 */
[----:B------:R-:W-:Y:S01]  /*4380*/  @P6 FFMA.FTZ R3, R32, R5, +INF ;  /* 0x7f80000020036423 */ /* 0x000fe20000010005 */
[----:B------:R-:W-:Y:S01]  /*4390*/  FFMA.FTZ R11, R11, 1.4426950216293334961, R12 ;  /* 0x3fb8aa3b0b0b7823 */ /* 0x000fe2000001000c */
[----:B------:R-:W-:Y:S01]  /*43a0*/  ISETP.GE.U32.AND P5, PT, R59, 0x7f800000, PT ;  /* 0x7f8000003b00780c */ /* 0x000fe20003fa6070 */
[----:B------:R-:W4:Y:S01]  /*43b0*/  LDS R49, [R4+UR6+0x300] ;  /* 0x0003000604317984 */ /* 0x000f220008000800 */
[----:B------:R-:W-:Y:S02]  /*43c0*/  IMAD R5, R2, UR5, RZ ;  /* 0x0000000502057c24 */ /* 0x000fe4000f8e02ff */
[----:B------:R-:W-:Y:S01]  /*43d0*/  FADD R36, R10, R11 ;  /* 0x0000000b0a247221 */ /* 0x000fe20000000000 */
[C---:B------:R-:W-:Y:S01]  /*43e0*/  IMAD R28, R26.reuse, 0x8, R27 ;  /* 0x000000081a1c7824 */ /* 0x040fe200078e021b */
[----:B------:R-:W5:Y:S01]  /*43f0*/  LDS R51, [R4+UR6+0x400] ;  /* 0x0004000604337984 */ /* 0x000f620008000800 */
[----:B------:R-:W-:Y:S01]  /*4400*/  @P4 IMAD.MOV.U32 R11, RZ, RZ, 0x7f800000 ;  /* 0x7f800000ff0b4424 */ /* 0x000fe200078e00ff */
[----:B------:R-:W-:Y:S01]  /*4410*/  UIMAD.WIDE UR4, UR4, 0x2, URZ ;  /* 0x00000002040478a5 */ /* 0x000fe2000f8e023f */
[C---:B------:R-:W-:Y:S01]  /*4420*/  IMAD.SHL.U32 R7, R5.reuse, 0x2, RZ ;  /* 0x0000000205077824 */ /* 0x040fe200078e00ff */
[----:B------:R-:W5:Y:S01]  /*4430*/  LDS R53, [R4+UR6+0x500] ;  /* 0x0005000604357984 */ /* 0x000f620008000800 */
[----:B------:R-:W-:Y:S01]  /*4440*/  LEA R29, R26, R28, 0x3 ;  /* 0x0000001c1a1d7211 */ /* 0x000fe200078e18ff */
[C---:B------:R-:W-:Y:S01]  /*4450*/  @P4 FFMA.FTZ R36, R34.reuse, R11, +INF ;  /* 0x7f80000022244423 */ /* 0x040fe2000001000b */
[----:B------:R-:W-:Y:S01]  /*4460*/  FSETP.NEU.AND P1, PT, R34, RZ, PT ;  /* 0x000000ff2200720b */ /* 0x000fe20003f2d000 */
[----:B------:R-:W5:Y:S01]  /*4470*/  LDS R55, [R4+UR6+0x600] ;  /* 0x0006000604377984 */ /* 0x000f620008000800 */
[----:B------:R-:W-:Y:S01]  /*4480*/  IMAD.HI R6, R5, 0x2, RZ ;  /* 0x0000000205067827 */ /* 0x000fe200078e02ff */
[----:B0-----:R-:W-:-:S03]  /*4490*/  IADD3 R34, P4, P6, R7, UR8, R8 ;  /* 0x0000000807227c10 */ /* 0x001fc6000fe9e008 */
[----:B------:R-:W-:Y:S01]  /*44a0*/  FADD R37, R15, R14 ;  /* 0x0000000e0f257221 */ /* 0x000fe20000000000 */
[----:B------:R-:W0:Y:S01]  /*44b0*/  LDS R57, [R4+UR6+0x700] ;  /* 0x0007000604397984 */ /* 0x000e220008000800 */
[----:B------:R-:W-:Y:S01]  /*44c0*/  IMAD R31, R26, 0x8, R29 ;  /* 0x000000081a1f7824 */ /* 0x000fe200078e021d */
[----:B------:R-:W-:Y:S01]  /*44d0*/  IADD3.X R42, R6, UR5, R9, P4, P6 ;  /* 0x00000005062a7c10 */ /* 0x000fe2000a7ec409 */
[----:B------:R-:W-:Y:S01]  /*44e0*/  @P5 IMAD.MOV.U32 R10, RZ, RZ, 0x7f800000 ;  /* 0x7f800000ff0a5424 */ /* 0x000fe200078e00ff */
[-C--:B------:R-:W-:Y:S01]  /*44f0*/  LEA R6, P4, R13, R34.reuse, 0x1 ;  /* 0x000000220d067211 */ /* 0x080fe200078808ff */
[----:B------:R-:W-:Y:S01]  /*4500*/  IMAD R33, R26, 0x8, R31 ;  /* 0x000000081a217824 */ /* 0x000fe200078e021f */
[----:B------:R-:W-:Y:S01]  /*4510*/  LEA R8, P6, R16, R34, 0x1 ;  /* 0x0000002210087211 */ /* 0x000fe200078c08ff */
[----:B------:R-:W-:Y:S01]  /*4520*/  @P5 FFMA.FTZ R37, R59, R10, +INF ;  /* 0x7f8000003b255423 */ /* 0x000fe2000001000a */
[----:B------:R-:W-:Y:S01]  /*4530*/  LEA R10, P5, R17, R34, 0x1 ;  /* 0x00000022110a7211 */ /* 0x000fe200078a08ff */
[----:B------:R-:W-:Y:S01]  /*4540*/  ULDC UR4, c[0x0][0x27c] ;  /* 0x00009f0000047ab9 */ /* 0x000fe20000000800 */
[----:B------:R-:W-:Y:S01]  /*4550*/  LEA.HI.X.SX32 R7, R13, R42, 0x1, P4 ;  /* 0x0000002a0d077211 */ /* 0x000fe200020f0eff */
[----:B------:R-:W-:Y:S01]  /*4560*/  UIMAD UR4, UR7, UR4, URZ ;  /* 0x00000004070472a4 */ /* 0x000fe2000f8e023f */
[----:B------:R-:W-:-:S02]  /*4570*/  LEA R12, P4, R18, R34, 0x1 ;  /* 0x00000022120c7211 */ /* 0x000fc400078808ff */
[----:B------:R-:W-:Y:S01]  /*4580*/  LEA.HI.X.SX32 R9, R16, R42, 0x1, P6 ;  /* 0x0000002a10097211 */ /* 0x000fe200030f0eff */
[----:B-1----:R-:W-:Y:S01]  /*4590*/  STG.E.U16 desc[UR10][R6.64], R43 ;  /* 0x0000002b06007986 */ /* 0x002fe2000c10150a */
[----:B------:R-:W-:Y:S01]  /*45a0*/  LEA R35, R26, R33, 0x3 ;  /* 0x000000211a237211 */ /* 0x000fe200078e18ff */
[----:B------:R-:W-:Y:S01]  /*45b0*/  USHF.L.U32 UR7, UR4, 0x2, URZ ;  /* 0x0000000204077899 */ /* 0x000fe2000800063f */
[----:B------:R-:W-:Y:S01]  /*45c0*/  LEA R14, P6, R19, R34, 0x1 ;  /* 0x00000022130e7211 */ /* 0x000fe200078c08ff */
[----:B--2---:R-:W-:Y:S01]  /*45d0*/  STG.E.U16 desc[UR10][R8.64], R45 ;  /* 0x0000002d08007986 */ /* 0x004fe2000c10150a */
[----:B------:R-:W-:Y:S01]  /*45e0*/  LEA.HI.X.SX32 R11, R17, R42, 0x1, P5 ;  /* 0x0000002a110b7211 */ /* 0x000fe200028f0eff */
[----:B------:R-:W-:Y:S01]  /*45f0*/  UIMAD.WIDE UR4, UR4, 0x4, URZ ;  /* 0x00000004040478a5 */ /* 0x000fe2000f8e023f */
[----:B------:R-:W-:Y:S02]  /*4600*/  LEA R16, P5, R21, R34, 0x1 ;  /* 0x0000002215107211 */ /* 0x000fe400078a08ff */
[----:B------:R-:W-:Y:S01]  /*4610*/  LEA.HI.X.SX32 R13, R18, R42, 0x1, P4 ;  /* 0x0000002a120d7211 */ /* 0x000fe200020f0eff */
[----:B---3--:R-:W-:Y:S01]  /*4620*/  STG.E.U16 desc[UR10][R10.64], R47 ;  /* 0x0000002f0a007986 */ /* 0x008fe2000c10150a */
[----:B------:R-:W-:-:S02]  /*4630*/  LEA R18, P4, R23, R34, 0x1 ;  /* 0x0000002217127211 */ /* 0x000fc400078808ff */
[C---:B------:R-:W-:Y:S01]  /*4640*/  LEA R38, R26.reuse, R35, 0x3 ;  /* 0x000000231a267211 */ /* 0x040fe200078e18ff */
[----:B----4-:R1:W-:Y:S01]  /*4650*/  STG.E.U16 desc[UR10][R12.64], R49 ;  /* 0x000000310c007986 */ /* 0x0103e2000c10150a */
[----:B------:R-:W-:Y:S02]  /*4660*/  LEA.HI.X.SX32 R15, R19, R42, 0x1, P6 ;  /* 0x0000002a130f7211 */ /* 0x000fe400030f0eff */
[----:B------:R-:W-:Y:S01]  /*4670*/  LEA R20, P6, R25, R34, 0x1 ;  /* 0x0000002219147211 */ /* 0x000fe200078c08ff */
[----:B------:R-:W-:Y:S01]  /*4680*/  IMAD R39, R26, 0x8, R38 ;  /* 0x000000081a277824 */ /* 0x000fe200078e0226 */
[----:B------:R-:W-:Y:S01]  /*4690*/  LEA.HI.X.SX32 R17, R21, R42, 0x1, P5 ;  /* 0x0000002a15117211 */ /* 0x000fe200028f0eff */
[----:B-----5:R2:W-:Y:S01]  /*46a0*/  STG.E.U16 desc[UR10][R14.64], R51 ;  /* 0x000000330e007986 */ /* 0x0205e2000c10150a */
[----:B------:R-:W-:Y:S02]  /*46b0*/  LEA R22, P5, R27, R34, 0x1 ;  /* 0x000000221b167211 */ /* 0x000fe400078a08ff */
[----:B------:R-:W-:Y:S01]  /*46c0*/  LEA.HI.X.SX32 R19, R23, R42, 0x1, P4 ;  /* 0x0000002a17137211 */ /* 0x000fe200020f0eff */
[----:B------:R3:W-:Y:S01]  /*46d0*/  STG.E.U16 desc[UR10][R16.64], R53 ;  /* 0x0000003510007986 */ /* 0x0007e2000c10150a */
[----:B------:R-:W-:Y:S01]  /*46e0*/  LEA R24, P4, R28, R34, 0x1 ;  /* 0x000000221c187211 */ /* 0x000fe200078808ff */
[----:B-1----:R-:W1:Y:S01]  /*46f0*/  LDC.64 R12, c[0x0][0x230] ;  /* 0x00008c00ff0c7b82 */ /* 0x002e620000000a00 */
[----:B------:R-:W-:Y:S01]  /*4700*/  LEA.HI.X.SX32 R21, R25, R42, 0x1, P6 ;  /* 0x0000002a19157211 */ /* 0x000fe200030f0eff */
[----:B------:R-:W-:Y:S01]  /*4710*/  STG.E.U16 desc[UR10][R18.64], R55 ;  /* 0x0000003712007986 */ /* 0x000fe2000c10150a */
[----:B------:R-:W-:-:S02]  /*4720*/  LEA R26, P6, R29, R34, 0x1 ;  /* 0x000000221d1a7211 */ /* 0x000fc400078c08ff */
[----:B------:R-:W-:Y:S01]  /*4730*/  LEA.HI.X.SX32 R23, R27, R42, 0x1, P5 ;  /* 0x0000002a1b177211 */ /* 0x000fe200028f0eff */
[----:B0-----:R-:W-:Y:S01]  /*4740*/  STG.E.U16 desc[UR10][R20.64], R57 ;  /* 0x0000003914007986 */ /* 0x001fe2000c10150a */
[----:B------:R-:W-:Y:S02]  /*4750*/  LEA R4, P5, R31, R34, 0x1 ;  /* 0x000000221f047211 */ /* 0x000fe400078a08ff */
[----:B------:R-:W-:Y:S02]  /*4760*/  LEA.HI.X.SX32 R25, R28, R42, 0x1, P4 ;  /* 0x0000002a1c197211 */ /* 0x000fe400020f0eff */
[----:B------:R-:W-:Y:S02]  /*4770*/  LEA R28, P4, R33, R34, 0x1 ;  /* 0x00000022211c7211 */ /* 0x000fe400078808ff */
[----:B------:R-:W-:Y:S02]  /*4780*/  FSETP.NEU.AND P3, PT, R30, RZ, PT ;  /* 0x000000ff1e00720b */ /* 0x000fe40003f6d000 */
[----:B------:R-:W-:-:S02]  /*4790*/  LEA.HI.X.SX32 R27, R29, R42, 0x1, P6 ;  /* 0x0000002a1d1b7211 */ /* 0x000fc400030f0eff */
[----:B------:R-:W-:Y:S02]  /*47a0*/  PRMT R11, R43, 0x7632, R11 ;  /* 0x000076322b0b7816 */ /* 0x000fe4000000000b */
[----:B------:R-:W-:Y:S02]  /*47b0*/  FSETP.NEU.AND P2, PT, R32, RZ, PT ;  /* 0x000000ff2000720b */ /* 0x000fe40003f4d000 */
[----:B------:R-:W-:Y:S01]  /*47c0*/  LEA R30, P6, R35, R34, 0x1 ;  /* 0x00000022231e7211 */ /* 0x000fe200078c08ff */
[----:B------:R-:W-:Y:S01]  /*47d0*/  STG.E.U16 desc[UR10][R22.64], R11 ;  /* 0x0000000b16007986 */ /* 0x000fe2000c10150a */
[----:B------:R-:W-:Y:S02]  /*47e0*/  LEA.HI.X.SX32 R5, R31, R42, 0x1, P5 ;  /* 0x0000002a1f057211 */ /* 0x000fe400028f0eff */
[----:B------:R-:W-:Y:S02]  /*47f0*/  PRMT R7, R45, 0x7632, R7 ;  /* 0x000076322d077816 */ /* 0x000fe40000000007 */
[----:B------:R-:W-:-:S02]  /*4800*/  LEA R32, P5, R38, R34, 0x1 ;  /* 0x0000002226207211 */ /* 0x000fc400078a08ff */
[----:B------:R-:W-:Y:S01]  /*4810*/  LEA.HI.X.SX32 R29, R33, R42, 0x1, P4 ;  /* 0x0000002a211d7211 */ /* 0x000fe200020f0eff */
[----:B------:R-:W-:Y:S01]  /*4820*/  STG.E.U16 desc[UR10][R24.64], R7 ;  /* 0x0000000718007986 */ /* 0x000fe2000c10150a */
[----:B------:R-:W-:Y:S02]  /*4830*/  PRMT R9, R47, 0x7632, R9 ;  /* 0x000076322f097816 */ /* 0x000fe40000000009 */
[----:B------:R-:W-:Y:S02]  /*4840*/  LEA R34, P4, R39, R34, 0x1 ;  /* 0x0000002227227211 */ /* 0x000fe400078808ff */
[----:B------:R-:W-:Y:S01]  /*4850*/  PRMT R10, R49, 0x7632, R10 ;  /* 0x00007632310a7816 */ /* 0x000fe2000000000a */
[----:B------:R0:W-:Y:S01]  /*4860*/  STG.E.U16 desc[UR10][R26.64], R9 ;  /* 0x000000091a007986 */ /* 0x0001e2000c10150a */
[----:B--2---:R-:W-:Y:S02]  /*4870*/  PRMT R14, R51, 0x7632, R14 ;  /* 0x00007632330e7816 */ /* 0x004fe4000000000e */
[----:B------:R-:W-:Y:S01]  /*4880*/  LEA.HI.X.SX32 R31, R35, R42, 0x1, P6 ;  /* 0x0000002a231f7211 */ /* 0x000fe200030f0eff */
[----:B------:R2:W-:Y:S01]  /*4890*/  STG.E.U16 desc[UR10][R4.64], R10 ;  /* 0x0000000a04007986 */ /* 0x0005e2000c10150a */
[----:B------:R-:W-:-:S02]  /*48a0*/  PRMT R15, R53, 0x7632, R15 ;  /* 0x00007632350f7816 */ /* 0x000fc4000000000f */
[-C--:B------:R-:W-:Y:S01]  /*48b0*/  LEA.HI.X.SX32 R33, R38, R42.reuse, 0x1, P5 ;  /* 0x0000002a26217211 */ /* 0x080fe200028f0eff */
[----:B------:R4:W-:Y:S01]  /*48c0*/  STG.E.U16 desc[UR10][R28.64], R14 ;  /* 0x0000000e1c007986 */ /* 0x0009e2000c10150a */
[----:B---3--:R-:W-:Y:S02]  /*48d0*/  PRMT R16, R55, 0x7632, R16 ;  /* 0x0000763237107816 */ /* 0x008fe40000000010 */
[----:B------:R-:W-:Y:S01]  /*48e0*/  LEA.HI.X.SX32 R35, R39, R42, 0x1, P4 ;  /* 0x0000002a27237211 */ /* 0x000fe200020f0eff */
[----:B------:R4:W-:Y:S01]  /*48f0*/  STG.E.U16 desc[UR10][R30.64], R15 ;  /* 0x0000000f1e007986 */ /* 0x0009e2000c10150a */
[----:B------:R-:W-:Y:S02]  /*4900*/  PRMT R17, R57, 0x7632, R17 ;  /* 0x0000763239117816 */ /* 0x000fe40000000011 */
[----:B------:R-:W-:Y:S01]  /*4910*/  FSETP.NEU.AND P6, PT, R59, RZ, PT ;  /* 0x000000ff3b00720b */ /* 0x000fe20003fcd000 */
[----:B------:R4:W-:Y:S01]  /*4920*/  STG.E.U16 desc[UR10][R32.64], R16 ;  /* 0x0000001020007986 */ /* 0x0009e2000c10150a */
[----:B------:R-:W-:-:S02]  /*4930*/  FSEL R6, R0, -INF , P3 ;  /* 0xff80000000067808 */ /* 0x000fc40001800000 */
[----:B------:R-:W-:Y:S01]  /*4940*/  FSEL R0, R3, -INF , P2 ;  /* 0xff80000003007808 */ /* 0x000fe20001000000 */
[----:B------:R4:W-:Y:S01]  /*4950*/  STG.E.U16 desc[UR10][R34.64], R17 ;  /* 0x0000001122007986 */ /* 0x0009e2000c10150a */
[----:B------:R-:W-:Y:S01]  /*4960*/  FSEL R3, R36, -INF , P1 ;  /* 0xff80000024037808 */ /* 0x000fe20000800000 */
[----:B------:R-:W-:Y:S01]  /*4970*/  FFMA R8, R6, 0.69314718246459960938, R135 ;  /* 0x3f31721806087823 */ /* 0x000fe20000000087 */
[----:B------:R-:W-:Y:S01]  /*4980*/  FSEL R37, R37, -INF , P6 ;  /* 0xff80000025257808 */ /* 0x000fe20003000000 */
[----:B0-----:R-:W-:Y:S01]  /*4990*/  FFMA R9, R0, 0.69314718246459960938, R161 ;  /* 0x3f31721800097823 */ /* 0x001fe200000000a1 */
[----:B------:R-:W-:Y:S01]  /*49a0*/  LEA R40, R40, UR6, 0x2 ;  /* 0x0000000628287c11 */ /* 0x000fe2000f8e10ff */
[----:B--2---:R-:W-:Y:S01]  /*49b0*/  FFMA R10, R3, 0.69314718246459960938, R160 ;  /* 0x3f317218030a7823 */ /* 0x004fe200000000a0 */
[C---:B------:R-:W-:Y:S02]  /*49c0*/  IMAD.SHL.U32 R3, R2.reuse, 0x4, RZ ;  /* 0x0000000402037824 */ /* 0x040fe400078e00ff */
[----:B------:R-:W-:Y:S01]  /*49d0*/  FFMA R11, R37, 0.69314718246459960938, R164 ;  /* 0x3f317218250b7823 */ /* 0x000fe200000000a4 */
[----:B------:R-:W-:Y:S01]  /*49e0*/  BAR.SYNC.DEFER_BLOCKING 0x0 ;  /* 0x0000000000007b1d */ /* 0x000fe20000010000 */
[----:B------:R-:W-:Y:S01]  /*49f0*/  IMAD.HI R0, R2, 0x4, RZ ;  /* 0x0000000402007827 */ /* 0x000fe200078e02ff */
[----:B-1----:R-:W-:-:S04]  /*4a00*/  IADD3 R2, P1, P2, R3, UR7, R12 ;  /* 0x0000000703027c10 */ /* 0x002fc8000fa3e00c */
[----:B------:R-:W-:Y:S01]  /*4a10*/  IADD3.X R3, R0, UR5, R13, P1, P2 ;  /* 0x0000000500037c10 */ /* 0x000fe20008fe440d */
[----:B------:R4:W-:Y:S01]  /*4a20*/  STS.128 [R40], R8 ;  /* 0x0000000828007388 */ /* 0x0009e20000000c00 */
[----:B------:R-:W-:Y:S06]  /*4a30*/  BAR.SYNC.DEFER_BLOCKING 0x0 ;  /* 0x0000000000007b1d */ /* 0x000fec0000010000 */
[----:B------:R-:W-:Y:S05]  /*4a40*/  @P0 EXIT ;  /* 0x000000000000094d */ /* 0x000fea0003800000 */
[----:B------:R-:W0:Y:S04]  /*4a50*/  LDS R41, [R41] ;  /* 0x0000000029297984 */ /* 0x000e280000000800 */
[----:B0-----:R-:W-:Y:S01]  /*4a60*/  STG.E desc[UR10][R2.64], R41 ;  /* 0x0000002902007986 */ /* 0x001fe2000c10190a */
[----:B------:R-:W-:Y:S05]  /*4a70*/  EXIT ;  /* 0x000000000000794d */ /* 0x000fea0003800000 */
.L_x_2:
[----:B------:R-:W-:-:S00]  /*4a80*/  BRA `(.L_x_2) ;  /* 0xfffffffc00fc7947 */ /* 0x000fc0000383ffff */
[----:B------:R-:W-:-:S00]  /*4a90*/  NOP ;  /* 0x0000000000007918 */ /* 0x000fc00000000000 */
        /* <DEDUP_REMOVED lines=14> */
.L_x_3:


//--------------------- .nv.global.init           --------------------------
	.section	.nv.global.init,"aw",@progbits
.nv.global.init:
	.type		_$_str,@object
	.size		_$_str,(.L_0 - _$_str)
_$_str:
        /*0000*/ 	.byte	0x5f, 0x5f, 0x43, 0x55, 0x44, 0x41, 0x5f, 0x46, 0x54, 0x5a, 0x00
.L_0:


//--------------------- .nv.shared.attn_fwd       --------------------------
	.section	.nv.shared.attn_fwd,"aw",@nobits
	.sectionflags	@""
	.align	16
	.zero		1024


//--------------------- .nv.shared.reserved.0     --------------------------
	.section	.nv.shared.reserved.0,"aw",@nobits
	.weak		__nv_reservedSMEM_offset_0_alias
	.size		__nv_reservedSMEM_offset_0_alias, 0, 0
	.other		__nv_reservedSMEM_offset_0_alias,@"STO_CUDA_RESERVED_SHARED STV_DEFAULT"
__nv_reservedSMEM_offset_0_alias:
	.zero		0


//--------------------- .nv.constant0.attn_fwd    --------------------------
	.section	.nv.constant0.attn_fwd,"a",@progbits
	.sectionflags	@""
	.align	4
.nv.constant0.attn_fwd:
	.zero		664


//--------------------- SYMBOLS --------------------------

	.type		.nv.reservedSmem.offset0,@object
	.size		.nv.reservedSmem.offset0,0x4
